//
// Generated by NVIDIA NVVM Compiler
//
// Compiler Build ID: CL-36424714
// Cuda compilation tools, release 13.0, V13.0.88
// Based on NVVM 20.0.0
//

.version 9.0
.target sm_100
.address_size 64

	// .globl	_Z12d_insert_arrPKijPKjS2_jjjPijPb

.visible .entry _Z12d_insert_arrPKijPKjS2_jjjPijPb(
	.param .u64 .ptr .align 1 _Z12d_insert_arrPKijPKjS2_jjjPijPb_param_0,
	.param .u32 _Z12d_insert_arrPKijPKjS2_jjjPijPb_param_1,
	.param .u64 .ptr .align 1 _Z12d_insert_arrPKijPKjS2_jjjPijPb_param_2,
	.param .u64 .ptr .align 1 _Z12d_insert_arrPKijPKjS2_jjjPijPb_param_3,
	.param .u32 _Z12d_insert_arrPKijPKjS2_jjjPijPb_param_4,
	.param .u32 _Z12d_insert_arrPKijPKjS2_jjjPijPb_param_5,
	.param .u32 _Z12d_insert_arrPKijPKjS2_jjjPijPb_param_6,
	.param .u64 .ptr .align 1 _Z12d_insert_arrPKijPKjS2_jjjPijPb_param_7,
	.param .u32 _Z12d_insert_arrPKijPKjS2_jjjPijPb_param_8,
	.param .u64 .ptr .align 1 _Z12d_insert_arrPKijPKjS2_jjjPijPb_param_9
)
{
	.local .align 8 .b8 	__local_depot0[80];
	.reg .b64 	%SP;
	.reg .b64 	%SPL;
	.reg .pred 	%p<16>;
	.reg .b16 	%rs<3>;
	.reg .b32 	%r<119>;
	.reg .b64 	%rd<67>;

	mov.u64 	%SPL, __local_depot0;
	ld.param.u64 	%rd34, [_Z12d_insert_arrPKijPKjS2_jjjPijPb_param_2];
	ld.param.u64 	%rd35, [_Z12d_insert_arrPKijPKjS2_jjjPijPb_param_3];
	ld.param.u32 	%r29, [_Z12d_insert_arrPKijPKjS2_jjjPijPb_param_4];
	ld.param.u32 	%r30, [_Z12d_insert_arrPKijPKjS2_jjjPijPb_param_5];
	ld.param.u64 	%rd36, [_Z12d_insert_arrPKijPKjS2_jjjPijPb_param_9];
	cvta.to.global.u64 	%rd1, %rd35;
	cvta.to.global.u64 	%rd2, %rd34;
	cvta.to.global.u64 	%rd3, %rd36;
	add.u64 	%rd4, %SPL, 0;
	add.u64 	%rd5, %SPL, 40;
	mov.u32 	%r33, %ntid.x;
	mov.u32 	%r34, %ctaid.x;
	mov.u32 	%r35, %tid.x;
	mad.lo.s32 	%r1, %r33, %r34, %r35;
	setp.eq.s32 	%p1, %r30, 0;
	@%p1 bra 	$L__BB0_13;
	and.b32  	%r2, %r30, 15;
	setp.lt.u32 	%p2, %r30, 16;
	mov.b32 	%r111, 0;
	@%p2 bra 	$L__BB0_4;
	and.b32  	%r111, %r30, -16;
	neg.s32 	%r109, %r111;
	add.s64 	%rd62, %rd2, 32;
	add.s64 	%rd61, %rd4, 32;
	add.s64 	%rd60, %rd1, 32;
	add.s64 	%rd59, %rd5, 32;
$L__BB0_3:
	.pragma "nounroll";
	ld.global.u32 	%r38, [%rd62+-32];
	ld.global.u32 	%r39, [%rd60+-32];
	ld.global.u32 	%r40, [%rd62+-28];
	st.local.v2.u32 	[%rd61+-32], {%r38, %r40};
	ld.global.u32 	%r41, [%rd60+-28];
	st.local.v2.u32 	[%rd59+-32], {%r39, %r41};
	ld.global.u32 	%r42, [%rd62+-24];
	ld.global.u32 	%r43, [%rd60+-24];
	ld.global.u32 	%r44, [%rd62+-20];
	st.local.v2.u32 	[%rd61+-24], {%r42, %r44};
	ld.global.u32 	%r45, [%rd60+-20];
	st.local.v2.u32 	[%rd59+-24], {%r43, %r45};
	ld.global.u32 	%r46, [%rd62+-16];
	ld.global.u32 	%r47, [%rd60+-16];
	ld.global.u32 	%r48, [%rd62+-12];
	st.local.v2.u32 	[%rd61+-16], {%r46, %r48};
	ld.global.u32 	%r49, [%rd60+-12];
	st.local.v2.u32 	[%rd59+-16], {%r47, %r49};
	ld.global.u32 	%r50, [%rd62+-8];
	ld.global.u32 	%r51, [%rd60+-8];
	ld.global.u32 	%r52, [%rd62+-4];
	st.local.v2.u32 	[%rd61+-8], {%r50, %r52};
	ld.global.u32 	%r53, [%rd60+-4];
	st.local.v2.u32 	[%rd59+-8], {%r51, %r53};
	ld.global.u32 	%r54, [%rd62];
	ld.global.u32 	%r55, [%rd60];
	ld.global.u32 	%r56, [%rd62+4];
	st.local.v2.u32 	[%rd61], {%r54, %r56};
	ld.global.u32 	%r57, [%rd60+4];
	st.local.v2.u32 	[%rd59], {%r55, %r57};
	ld.global.u32 	%r58, [%rd62+8];
	ld.global.u32 	%r59, [%rd60+8];
	ld.global.u32 	%r60, [%rd62+12];
	st.local.v2.u32 	[%rd61+8], {%r58, %r60};
	ld.global.u32 	%r61, [%rd60+12];
	st.local.v2.u32 	[%rd59+8], {%r59, %r61};
	ld.global.u32 	%r62, [%rd62+16];
	ld.global.u32 	%r63, [%rd60+16];
	ld.global.u32 	%r64, [%rd62+20];
	st.local.v2.u32 	[%rd61+16], {%r62, %r64};
	ld.global.u32 	%r65, [%rd60+20];
	st.local.v2.u32 	[%rd59+16], {%r63, %r65};
	ld.global.u32 	%r66, [%rd62+24];
	ld.global.u32 	%r67, [%rd60+24];
	ld.global.u32 	%r68, [%rd62+28];
	st.local.v2.u32 	[%rd61+24], {%r66, %r68};
	ld.global.u32 	%r69, [%rd60+28];
	st.local.v2.u32 	[%rd59+24], {%r67, %r69};
	add.s32 	%r109, %r109, 16;
	add.s64 	%rd62, %rd62, 64;
	add.s64 	%rd61, %rd61, 64;
	add.s64 	%rd60, %rd60, 64;
	add.s64 	%rd59, %rd59, 64;
	setp.ne.s32 	%p3, %r109, 0;
	@%p3 bra 	$L__BB0_3;
$L__BB0_4:
	setp.eq.s32 	%p4, %r2, 0;
	@%p4 bra 	$L__BB0_13;
	and.b32  	%r8, %r30, 7;
	setp.lt.u32 	%p5, %r2, 8;
	@%p5 bra 	$L__BB0_7;
	mul.wide.u32 	%rd39, %r111, 4;
	add.s64 	%rd40, %rd2, %rd39;
	ld.global.u32 	%r70, [%rd40];
	add.s64 	%rd41, %rd4, %rd39;
	st.local.u32 	[%rd41], %r70;
	add.s64 	%rd42, %rd1, %rd39;
	ld.global.u32 	%r71, [%rd42];
	add.s64 	%rd43, %rd5, %rd39;
	st.local.u32 	[%rd43], %r71;
	ld.global.u32 	%r72, [%rd40+4];
	st.local.u32 	[%rd41+4], %r72;
	ld.global.u32 	%r73, [%rd42+4];
	st.local.u32 	[%rd43+4], %r73;
	ld.global.u32 	%r74, [%rd40+8];
	st.local.u32 	[%rd41+8], %r74;
	ld.global.u32 	%r75, [%rd42+8];
	st.local.u32 	[%rd43+8], %r75;
	ld.global.u32 	%r76, [%rd40+12];
	st.local.u32 	[%rd41+12], %r76;
	ld.global.u32 	%r77, [%rd42+12];
	st.local.u32 	[%rd43+12], %r77;
	ld.global.u32 	%r78, [%rd40+16];
	st.local.u32 	[%rd41+16], %r78;
	ld.global.u32 	%r79, [%rd42+16];
	st.local.u32 	[%rd43+16], %r79;
	ld.global.u32 	%r80, [%rd40+20];
	st.local.u32 	[%rd41+20], %r80;
	ld.global.u32 	%r81, [%rd42+20];
	st.local.u32 	[%rd43+20], %r81;
	ld.global.u32 	%r82, [%rd40+24];
	st.local.u32 	[%rd41+24], %r82;
	ld.global.u32 	%r83, [%rd42+24];
	st.local.u32 	[%rd43+24], %r83;
	ld.global.u32 	%r84, [%rd40+28];
	st.local.u32 	[%rd41+28], %r84;
	ld.global.u32 	%r85, [%rd42+28];
	st.local.u32 	[%rd43+28], %r85;
	add.s32 	%r111, %r111, 8;
$L__BB0_7:
	setp.eq.s32 	%p6, %r8, 0;
	@%p6 bra 	$L__BB0_13;
	and.b32  	%r11, %r30, 3;
	setp.lt.u32 	%p7, %r8, 4;
	@%p7 bra 	$L__BB0_10;
	mul.wide.u32 	%rd44, %r111, 4;
	add.s64 	%rd45, %rd2, %rd44;
	ld.global.u32 	%r86, [%rd45];
	add.s64 	%rd46, %rd4, %rd44;
	st.local.u32 	[%rd46], %r86;
	add.s64 	%rd47, %rd1, %rd44;
	ld.global.u32 	%r87, [%rd47];
	add.s64 	%rd48, %rd5, %rd44;
	st.local.u32 	[%rd48], %r87;
	ld.global.u32 	%r88, [%rd45+4];
	st.local.u32 	[%rd46+4], %r88;
	ld.global.u32 	%r89, [%rd47+4];
	st.local.u32 	[%rd48+4], %r89;
	ld.global.u32 	%r90, [%rd45+8];
	st.local.u32 	[%rd46+8], %r90;
	ld.global.u32 	%r91, [%rd47+8];
	st.local.u32 	[%rd48+8], %r91;
	ld.global.u32 	%r92, [%rd45+12];
	st.local.u32 	[%rd46+12], %r92;
	ld.global.u32 	%r93, [%rd47+12];
	st.local.u32 	[%rd48+12], %r93;
	add.s32 	%r111, %r111, 4;
$L__BB0_10:
	setp.eq.s32 	%p8, %r11, 0;
	@%p8 bra 	$L__BB0_13;
	mul.wide.u32 	%rd49, %r111, 4;
	add.s64 	%rd66, %rd5, %rd49;
	add.s64 	%rd65, %rd1, %rd49;
	add.s64 	%rd64, %rd4, %rd49;
	add.s64 	%rd63, %rd2, %rd49;
	neg.s32 	%r113, %r11;
$L__BB0_12:
	.pragma "nounroll";
	ld.global.u32 	%r94, [%rd63];
	st.local.u32 	[%rd64], %r94;
	ld.global.u32 	%r95, [%rd65];
	st.local.u32 	[%rd66], %r95;
	add.s64 	%rd66, %rd66, 4;
	add.s64 	%rd65, %rd65, 4;
	add.s64 	%rd64, %rd64, 4;
	add.s64 	%rd63, %rd63, 4;
	add.s32 	%r113, %r113, 1;
	setp.ne.s32 	%p9, %r113, 0;
	@%p9 bra 	$L__BB0_12;
$L__BB0_13:
	ld.param.u32 	%r106, [_Z12d_insert_arrPKijPKjS2_jjjPijPb_param_1];
	setp.ge.u32 	%p10, %r1, %r106;
	@%p10 bra 	$L__BB0_21;
	ld.param.u32 	%r108, [_Z12d_insert_arrPKijPKjS2_jjjPijPb_param_8];
	ld.param.u64 	%rd57, [_Z12d_insert_arrPKijPKjS2_jjjPijPb_param_0];
	cvta.to.global.u64 	%rd50, %rd57;
	mul.wide.u32 	%rd51, %r1, 4;
	add.s64 	%rd30, %rd50, %rd51;
	mul.lo.s32 	%r17, %r108, %r29;
	setp.eq.s32 	%p11, %r17, 0;
	mov.b32 	%r118, 0;
	@%p11 bra 	$L__BB0_19;
	ld.param.u64 	%rd58, [_Z12d_insert_arrPKijPKjS2_jjjPijPb_param_7];
	ld.global.u32 	%r114, [%rd30];
	cvta.to.global.u64 	%rd31, %rd58;
	mov.b32 	%r115, 0;
	mov.u32 	%r116, %r115;
	mov.u32 	%r117, %r115;
$L__BB0_16:
	ld.global.u8 	%rs1, [%rd3];
	setp.ne.s16 	%p12, %rs1, 0;
	mov.u32 	%r118, %r117;
	@%p12 bra 	$L__BB0_19;
	ld.param.u32 	%r107, [_Z12d_insert_arrPKijPKjS2_jjjPijPb_param_6];
	mul.wide.u32 	%rd52, %r116, 4;
	add.s64 	%rd53, %rd4, %rd52;
	ld.local.u32 	%r98, [%rd53];
	add.s64 	%rd54, %rd5, %rd52;
	ld.local.u32 	%r99, [%rd54];
	xor.b32  	%r100, %r98, %r114;
	shr.u32 	%r101, %r100, %r99;
	rem.u32 	%r102, %r101, %r107;
	mad.lo.s32 	%r103, %r115, %r107, %r102;
	mul.wide.u32 	%rd55, %r103, 4;
	add.s64 	%rd56, %rd31, %rd55;
	atom.global.exch.b32 	%r114, [%rd56], %r114;
	setp.eq.s32 	%p13, %r114, -1;
	mov.u32 	%r118, %r117;
	@%p13 bra 	$L__BB0_19;
	add.s32 	%r104, %r116, 1;
	rem.u32 	%r116, %r104, %r30;
	add.s32 	%r105, %r115, 1;
	rem.u32 	%r115, %r105, %r29;
	add.s32 	%r117, %r117, 1;
	setp.ne.s32 	%p14, %r117, %r17;
	mov.u32 	%r118, %r17;
	@%p14 bra 	$L__BB0_16;
$L__BB0_19:
	setp.ne.s32 	%p15, %r118, %r17;
	@%p15 bra 	$L__BB0_21;
	mov.b16 	%rs2, 1;
	st.global.u8 	[%rd3], %rs2;
$L__BB0_21:
	ret;

}
	// .globl	_Z15d_insert_modifyPiS_jPjS0_S0_jjS_
.visible .entry _Z15d_insert_modifyPiS_jPjS0_S0_jjS_(
	.param .u64 .ptr .align 1 _Z15d_insert_modifyPiS_jPjS0_S0_jjS__param_0,
	.param .u64 .ptr .align 1 _Z15d_insert_modifyPiS_jPjS0_S0_jjS__param_1,
	.param .u32 _Z15d_insert_modifyPiS_jPjS0_S0_jjS__param_2,
	.param .u64 .ptr .align 1 _Z15d_insert_modifyPiS_jPjS0_S0_jjS__param_3,
	.param .u64 .ptr .align 1 _Z15d_insert_modifyPiS_jPjS0_S0_jjS__param_4,
	.param .u64 .ptr .align 1 _Z15d_insert_modifyPiS_jPjS0_S0_jjS__param_5,
	.param .u32 _Z15d_insert_modifyPiS_jPjS0_S0_jjS__param_6,
	.param .u32 _Z15d_insert_modifyPiS_jPjS0_S0_jjS__param_7,
	.param .u64 .ptr .align 1 _Z15d_insert_modifyPiS_jPjS0_S0_jjS__param_8
)
{
	.reg .pred 	%p<5>;
	.reg .b32 	%r<25>;
	.reg .b64 	%rd<22>;

	ld.param.u64 	%rd4, [_Z15d_insert_modifyPiS_jPjS0_S0_jjS__param_0];
	ld.param.u64 	%rd5, [_Z15d_insert_modifyPiS_jPjS0_S0_jjS__param_1];
	ld.param.u32 	%r10, [_Z15d_insert_modifyPiS_jPjS0_S0_jjS__param_2];
	ld.param.u64 	%rd6, [_Z15d_insert_modifyPiS_jPjS0_S0_jjS__param_3];
	ld.param.u64 	%rd7, [_Z15d_insert_modifyPiS_jPjS0_S0_jjS__param_4];
	ld.param.u64 	%rd8, [_Z15d_insert_modifyPiS_jPjS0_S0_jjS__param_5];
	ld.param.u32 	%r8, [_Z15d_insert_modifyPiS_jPjS0_S0_jjS__param_6];
	ld.param.u32 	%r9, [_Z15d_insert_modifyPiS_jPjS0_S0_jjS__param_7];
	ld.param.u64 	%rd9, [_Z15d_insert_modifyPiS_jPjS0_S0_jjS__param_8];
	mov.u32 	%r11, %ntid.x;
	mov.u32 	%r12, %ctaid.x;
	mov.u32 	%r13, %tid.x;
	mad.lo.s32 	%r1, %r11, %r12, %r13;
	setp.ge.u32 	%p1, %r1, %r10;
	@%p1 bra 	$L__BB1_6;
	cvta.to.global.u64 	%rd10, %rd4;
	mul.wide.u32 	%rd11, %r1, 4;
	add.s64 	%rd12, %rd10, %rd11;
	ld.global.u32 	%r23, [%rd12];
	setp.eq.s32 	%p2, %r8, 0;
	@%p2 bra 	$L__BB1_5;
	cvta.to.global.u64 	%rd1, %rd7;
	cvta.to.global.u64 	%rd2, %rd8;
	cvta.to.global.u64 	%rd3, %rd9;
	mov.b32 	%r22, 0;
	bra.uni 	$L__BB1_4;
$L__BB1_3:
	add.s32 	%r22, %r22, 1;
	setp.eq.s32 	%p4, %r22, %r8;
	@%p4 bra 	$L__BB1_5;
$L__BB1_4:
	mul.wide.u32 	%rd13, %r22, 4;
	add.s64 	%rd14, %rd1, %rd13;
	ld.global.u32 	%r15, [%rd14];
	add.s64 	%rd15, %rd2, %rd13;
	ld.global.u32 	%r16, [%rd15];
	xor.b32  	%r17, %r15, %r23;
	shr.u32 	%r18, %r17, %r16;
	rem.u32 	%r19, %r18, %r9;
	mad.lo.s32 	%r20, %r22, %r9, %r19;
	mul.wide.u32 	%rd16, %r20, 4;
	add.s64 	%rd17, %rd3, %rd16;
	atom.global.exch.b32 	%r23, [%rd17], %r23;
	setp.eq.s32 	%p3, %r23, -1;
	@%p3 bra 	$L__BB1_6;
	bra.uni 	$L__BB1_3;
$L__BB1_5:
	cvta.to.global.u64 	%rd18, %rd6;
	atom.global.inc.u32 	%r21, [%rd18], 1;
	cvta.to.global.u64 	%rd19, %rd5;
	mul.wide.u32 	%rd20, %r21, 4;
	add.s64 	%rd21, %rd19, %rd20;
	st.global.u32 	[%rd21], %r23;
$L__BB1_6:
	ret;

}
	// .globl	_Z12d_search_arrPijPjS0_jjjS_Pb
.visible .entry _Z12d_search_arrPijPjS0_jjjS_Pb(
	.param .u64 .ptr .align 1 _Z12d_search_arrPijPjS0_jjjS_Pb_param_0,
	.param .u32 _Z12d_search_arrPijPjS0_jjjS_Pb_param_1,
	.param .u64 .ptr .align 1 _Z12d_search_arrPijPjS0_jjjS_Pb_param_2,
	.param .u64 .ptr .align 1 _Z12d_search_arrPijPjS0_jjjS_Pb_param_3,
	.param .u32 _Z12d_search_arrPijPjS0_jjjS_Pb_param_4,
	.param .u32 _Z12d_search_arrPijPjS0_jjjS_Pb_param_5,
	.param .u32 _Z12d_search_arrPijPjS0_jjjS_Pb_param_6,
	.param .u64 .ptr .align 1 _Z12d_search_arrPijPjS0_jjjS_Pb_param_7,
	.param .u64 .ptr .align 1 _Z12d_search_arrPijPjS0_jjjS_Pb_param_8
)
{
	.reg .pred 	%p<22>;
	.reg .b16 	%rs<8>;
	.reg .b32 	%r<70>;
	.reg .b64 	%rd<131>;

	ld.param.u64 	%rd48, [_Z12d_search_arrPijPjS0_jjjS_Pb_param_0];
	ld.param.u32 	%r6, [_Z12d_search_arrPijPjS0_jjjS_Pb_param_1];
	ld.param.u64 	%rd50, [_Z12d_search_arrPijPjS0_jjjS_Pb_param_2];
	ld.param.u64 	%rd51, [_Z12d_search_arrPijPjS0_jjjS_Pb_param_3];
	ld.param.u32 	%r3, [_Z12d_search_arrPijPjS0_jjjS_Pb_param_4];
	ld.param.u32 	%r4, [_Z12d_search_arrPijPjS0_jjjS_Pb_param_5];
	ld.param.u32 	%r5, [_Z12d_search_arrPijPjS0_jjjS_Pb_param_6];
	ld.param.u64 	%rd52, [_Z12d_search_arrPijPjS0_jjjS_Pb_param_7];
	ld.param.u64 	%rd49, [_Z12d_search_arrPijPjS0_jjjS_Pb_param_8];
	cvta.to.global.u64 	%rd1, %rd52;
	cvta.to.global.u64 	%rd2, %rd51;
	cvta.to.global.u64 	%rd3, %rd50;
	mov.u32 	%r7, %ntid.x;
	mov.u32 	%r8, %ctaid.x;
	mov.u32 	%r9, %tid.x;
	mad.lo.s32 	%r1, %r7, %r8, %r9;
	setp.ge.u32 	%p1, %r1, %r6;
	@%p1 bra 	$L__BB2_41;
	cvta.to.global.u64 	%rd53, %rd48;
	mul.wide.u32 	%rd54, %r1, 4;
	add.s64 	%rd55, %rd53, %rd54;
	ld.global.u32 	%r2, [%rd55];
	cvt.u64.u32 	%rd4, %r3;
	setp.eq.s32 	%p2, %r3, 0;
	@%p2 bra 	$L__BB2_41;
	cvt.u64.u32 	%rd57, %r1;
	cvt.u64.u32 	%rd5, %r5;
	cvt.u64.u32 	%rd6, %r4;
	cvta.to.global.u64 	%rd58, %rd49;
	add.s64 	%rd7, %rd58, %rd57;
	and.b64  	%rd8, %rd4, 3;
	setp.lt.u32 	%p3, %r3, 4;
	mov.b64 	%rd129, 0;
	mov.u64 	%rd124, %rd129;
	@%p3 bra 	$L__BB2_25;
	and.b64  	%rd129, %rd4, 4294967292;
	mov.b64 	%rd119, 0;
	cvt.u32.u64 	%r43, %rd6;
	mov.u64 	%rd118, %rd129;
	mov.u64 	%rd124, %rd119;
$L__BB2_4:
	.pragma "nounroll";
	shl.b64 	%rd60, %rd124, 2;
	add.s64 	%rd61, %rd3, %rd60;
	ld.global.u32 	%r10, [%rd61];
	add.s64 	%rd62, %rd2, %rd60;
	ld.global.u32 	%r11, [%rd62];
	xor.b32  	%r12, %r10, %r2;
	shr.u32 	%r13, %r12, %r11;
	rem.u32 	%r14, %r13, %r5;
	cvt.u64.u32 	%rd63, %r14;
	mul.lo.s64 	%rd13, %rd119, %rd5;
	add.s64 	%rd64, %rd13, %rd63;
	shl.b64 	%rd65, %rd64, 2;
	add.s64 	%rd66, %rd1, %rd65;
	ld.global.u32 	%r15, [%rd66];
	setp.ne.s32 	%p4, %r15, %r2;
	@%p4 bra 	$L__BB2_6;
	mov.b16 	%rs1, 1;
	st.global.u8 	[%rd7], %rs1;
	bra.uni 	$L__BB2_9;
$L__BB2_6:
	add.s64 	%rd14, %rd124, 1;
	and.b64  	%rd67, %rd14, -4294967296;
	setp.ne.s64 	%p5, %rd67, 0;
	@%p5 bra 	$L__BB2_8;
	cvt.u32.u64 	%r17, %rd14;
	rem.u32 	%r18, %r17, %r43;
	cvt.u64.u32 	%rd124, %r18;
	bra.uni 	$L__BB2_9;
$L__BB2_8:
	rem.u64 	%rd124, %rd14, %rd6;
$L__BB2_9:
	shl.b64 	%rd68, %rd124, 2;
	add.s64 	%rd69, %rd3, %rd68;
	ld.global.u32 	%r19, [%rd69];
	add.s64 	%rd70, %rd2, %rd68;
	ld.global.u32 	%r20, [%rd70];
	xor.b32  	%r21, %r19, %r2;
	shr.u32 	%r22, %r21, %r20;
	rem.u32 	%r23, %r22, %r5;
	cvt.u64.u32 	%rd71, %r23;
	add.s64 	%rd18, %rd13, %rd5;
	add.s64 	%rd72, %rd18, %rd71;
	shl.b64 	%rd73, %rd72, 2;
	add.s64 	%rd74, %rd1, %rd73;
	ld.global.u32 	%r24, [%rd74];
	setp.eq.s32 	%p6, %r24, %r2;
	@%p6 bra 	$L__BB2_13;
	add.s64 	%rd19, %rd124, 1;
	and.b64  	%rd75, %rd19, -4294967296;
	setp.ne.s64 	%p7, %rd75, 0;
	@%p7 bra 	$L__BB2_12;
	cvt.u32.u64 	%r26, %rd19;
	rem.u32 	%r27, %r26, %r43;
	cvt.u64.u32 	%rd124, %r27;
	bra.uni 	$L__BB2_14;
$L__BB2_12:
	rem.u64 	%rd124, %rd19, %rd6;
	bra.uni 	$L__BB2_14;
$L__BB2_13:
	mov.b16 	%rs2, 1;
	st.global.u8 	[%rd7], %rs2;
$L__BB2_14:
	shl.b64 	%rd76, %rd124, 2;
	add.s64 	%rd77, %rd3, %rd76;
	ld.global.u32 	%r28, [%rd77];
	add.s64 	%rd78, %rd2, %rd76;
	ld.global.u32 	%r29, [%rd78];
	xor.b32  	%r30, %r28, %r2;
	shr.u32 	%r31, %r30, %r29;
	rem.u32 	%r32, %r31, %r5;
	cvt.u64.u32 	%rd79, %r32;
	add.s64 	%rd23, %rd18, %rd5;
	add.s64 	%rd80, %rd23, %rd79;
	shl.b64 	%rd81, %rd80, 2;
	add.s64 	%rd82, %rd1, %rd81;
	ld.global.u32 	%r33, [%rd82];
	setp.eq.s32 	%p8, %r33, %r2;
	@%p8 bra 	$L__BB2_18;
	add.s64 	%rd24, %rd124, 1;
	and.b64  	%rd83, %rd24, -4294967296;
	setp.ne.s64 	%p9, %rd83, 0;
	@%p9 bra 	$L__BB2_17;
	cvt.u32.u64 	%r35, %rd24;
	rem.u32 	%r36, %r35, %r43;
	cvt.u64.u32 	%rd124, %r36;
	bra.uni 	$L__BB2_19;
$L__BB2_17:
	rem.u64 	%rd124, %rd24, %rd6;
	bra.uni 	$L__BB2_19;
$L__BB2_18:
	mov.b16 	%rs3, 1;
	st.global.u8 	[%rd7], %rs3;
$L__BB2_19:
	shl.b64 	%rd84, %rd124, 2;
	add.s64 	%rd85, %rd3, %rd84;
	ld.global.u32 	%r37, [%rd85];
	add.s64 	%rd86, %rd2, %rd84;
	ld.global.u32 	%r38, [%rd86];
	xor.b32  	%r39, %r37, %r2;
	shr.u32 	%r40, %r39, %r38;
	rem.u32 	%r41, %r40, %r5;
	cvt.u64.u32 	%rd87, %r41;
	add.s64 	%rd88, %rd23, %rd5;
	add.s64 	%rd89, %rd88, %rd87;
	shl.b64 	%rd90, %rd89, 2;
	add.s64 	%rd91, %rd1, %rd90;
	ld.global.u32 	%r42, [%rd91];
	setp.eq.s32 	%p10, %r42, %r2;
	@%p10 bra 	$L__BB2_23;
	add.s64 	%rd28, %rd124, 1;
	and.b64  	%rd92, %rd28, -4294967296;
	setp.ne.s64 	%p11, %rd92, 0;
	@%p11 bra 	$L__BB2_22;
	cvt.u32.u64 	%r44, %rd28;
	rem.u32 	%r45, %r44, %r43;
	cvt.u64.u32 	%rd124, %r45;
	bra.uni 	$L__BB2_24;
$L__BB2_22:
	rem.u64 	%rd124, %rd28, %rd6;
	bra.uni 	$L__BB2_24;
$L__BB2_23:
	mov.b16 	%rs4, 1;
	st.global.u8 	[%rd7], %rs4;
$L__BB2_24:
	add.s64 	%rd119, %rd119, 4;
	add.s64 	%rd118, %rd118, -4;
	setp.ne.s64 	%p12, %rd118, 0;
	@%p12 bra 	$L__BB2_4;
$L__BB2_25:
	setp.eq.s64 	%p13, %rd8, 0;
	@%p13 bra 	$L__BB2_41;
	setp.eq.s64 	%p14, %rd8, 1;
	@%p14 bra 	$L__BB2_38;
	shl.b64 	%rd93, %rd124, 2;
	add.s64 	%rd94, %rd3, %rd93;
	ld.global.u32 	%r46, [%rd94];
	add.s64 	%rd95, %rd2, %rd93;
	ld.global.u32 	%r47, [%rd95];
	xor.b32  	%r48, %r46, %r2;
	shr.u32 	%r49, %r48, %r47;
	rem.u32 	%r50, %r49, %r5;
	cvt.u64.u32 	%rd96, %r50;
	mul.lo.s64 	%rd36, %rd129, %rd5;
	add.s64 	%rd97, %rd36, %rd96;
	shl.b64 	%rd98, %rd97, 2;
	add.s64 	%rd99, %rd1, %rd98;
	ld.global.u32 	%r51, [%rd99];
	setp.eq.s32 	%p15, %r51, %r2;
	@%p15 bra 	$L__BB2_31;
	add.s64 	%rd37, %rd124, 1;
	and.b64  	%rd100, %rd37, -4294967296;
	setp.ne.s64 	%p16, %rd100, 0;
	@%p16 bra 	$L__BB2_30;
	cvt.u32.u64 	%r52, %rd6;
	cvt.u32.u64 	%r53, %rd37;
	rem.u32 	%r54, %r53, %r52;
	cvt.u64.u32 	%rd124, %r54;
	bra.uni 	$L__BB2_32;
$L__BB2_30:
	rem.u64 	%rd124, %rd37, %rd6;
	bra.uni 	$L__BB2_32;
$L__BB2_31:
	mov.b16 	%rs5, 1;
	st.global.u8 	[%rd7], %rs5;
$L__BB2_32:
	shl.b64 	%rd101, %rd124, 2;
	add.s64 	%rd102, %rd3, %rd101;
	ld.global.u32 	%r55, [%rd102];
	add.s64 	%rd103, %rd2, %rd101;
	ld.global.u32 	%r56, [%rd103];
	xor.b32  	%r57, %r55, %r2;
	shr.u32 	%r58, %r57, %r56;
	rem.u32 	%r59, %r58, %r5;
	cvt.u64.u32 	%rd104, %r59;
	add.s64 	%rd105, %rd36, %rd5;
	add.s64 	%rd106, %rd105, %rd104;
	shl.b64 	%rd107, %rd106, 2;
	add.s64 	%rd108, %rd1, %rd107;
	ld.global.u32 	%r60, [%rd108];
	setp.eq.s32 	%p17, %r60, %r2;
	@%p17 bra 	$L__BB2_36;
	add.s64 	%rd41, %rd124, 1;
	and.b64  	%rd109, %rd41, -4294967296;
	setp.ne.s64 	%p18, %rd109, 0;
	@%p18 bra 	$L__BB2_35;
	cvt.u32.u64 	%r61, %rd6;
	cvt.u32.u64 	%r62, %rd41;
	rem.u32 	%r63, %r62, %r61;
	cvt.u64.u32 	%rd124, %r63;
	bra.uni 	$L__BB2_37;
$L__BB2_35:
	rem.u64 	%rd124, %rd41, %rd6;
	bra.uni 	$L__BB2_37;
$L__BB2_36:
	mov.b16 	%rs6, 1;
	st.global.u8 	[%rd7], %rs6;
$L__BB2_37:
	add.s64 	%rd129, %rd129, 2;
$L__BB2_38:
	and.b64  	%rd110, %rd4, 1;
	setp.eq.b64 	%p19, %rd110, 1;
	not.pred 	%p20, %p19;
	@%p20 bra 	$L__BB2_41;
	shl.b64 	%rd111, %rd124, 2;
	add.s64 	%rd112, %rd3, %rd111;
	ld.global.u32 	%r64, [%rd112];
	add.s64 	%rd113, %rd2, %rd111;
	ld.global.u32 	%r65, [%rd113];
	xor.b32  	%r66, %r64, %r2;
	shr.u32 	%r67, %r66, %r65;
	rem.u32 	%r68, %r67, %r5;
	cvt.u64.u32 	%rd114, %r68;
	mad.lo.s64 	%rd115, %rd129, %rd5, %rd114;
	shl.b64 	%rd116, %rd115, 2;
	add.s64 	%rd117, %rd1, %rd116;
	ld.global.u32 	%r69, [%rd117];
	setp.ne.s32 	%p21, %r69, %r2;
	@%p21 bra 	$L__BB2_41;
	mov.b16 	%rs7, 1;
	st.global.u8 	[%rd7], %rs7;
$L__BB2_41:
	ret;

}


// ===== COMPILED SASS (sm_100) =====

	.target	sm_100

	.elftype	@"ET_EXEC"


//--------------------- .note.nv.tkinfo           --------------------------
	.section	.note.nv.tkinfo,"",@"SHT_NOTE"
	.sectionflags	@"SHF_NOTE_NV_TKINFO"
	.tkinfo
        /*0018*/ 	.word	0x00000002
        /*0030*/ 	.string	""
        /*0030*/ 	.string	"ptxas"
        /*0030*/ 	.string	"Cuda compilation tools, release 13.0, V13.0.88"
        /*0030*/ 	.string	"Build cuda_13.0.r13.0/compiler.36424714_0"
        /*0030*/ 	.string	"-arch sm_100 -m 64 "



//--------------------- .note.nv.cuinfo           --------------------------
	.section	.note.nv.cuinfo,"",@"SHT_NOTE"
	.sectionflags	@"SHF_NOTE_NV_CUINFO"
        /*0018*/ 	.short	0x0002
        /*001a*/ 	.short	0x0064
        /*001c*/ 	.short	0x0082
	.zero		2


//--------------------- .nv.info                  --------------------------
	.section	.nv.info,"",@"SHT_CUDA_INFO"
	.align	4


	//----- nvinfo : EIATTR_REGCOUNT
	.align		4
        /*0000*/ 	.byte	0x04, 0x2f
        /*0002*/ 	.short	(.L_1 - .L_0)
	.align		4
.L_0:
        /*0004*/ 	.word	index@(_Z12d_insert_arrPKijPKjS2_jjjPijPb)
        /*0008*/ 	.word	0x00000020


	//----- nvinfo : EIATTR_FRAME_SIZE
	.align		4
.L_1:
        /*000c*/ 	.byte	0x04, 0x11
        /*000e*/ 	.short	(.L_3 - .L_2)
	.align		4
.L_2:
        /*0010*/ 	.word	index@(_Z12d_insert_arrPKijPKjS2_jjjPijPb)
        /*0014*/ 	.word	0x00000050


	//----- nvinfo : EIATTR_REGCOUNT
	.align		4
.L_3:
        /*0018*/ 	.byte	0x04, 0x2f
        /*001a*/ 	.short	(.L_5 - .L_4)
	.align		4
.L_4:
        /*001c*/ 	.word	index@(_Z15d_insert_modifyPiS_jPjS0_S0_jjS_)
        /*0020*/ 	.word	0x00000013


	//----- nvinfo : EIATTR_FRAME_SIZE
	.align		4
.L_5:
        /*0024*/ 	.byte	0x04, 0x11
        /*0026*/ 	.short	(.L_7 - .L_6)
	.align		4
.L_6:
        /*0028*/ 	.word	index@(_Z15d_insert_modifyPiS_jPjS0_S0_jjS_)
        /*002c*/ 	.word	0x00000000


	//----- nvinfo : EIATTR_REGCOUNT
	.align		4
.L_7:
        /*0030*/ 	.byte	0x04, 0x2f
        /*0032*/ 	.short	(.L_9 - .L_8)
	.align		4
.L_8:
        /*0034*/ 	.word	index@(_Z12d_search_arrPijPjS0_jjjS_Pb)
        /*0038*/ 	.word	0x00000014


	//----- nvinfo : EIATTR_FRAME_SIZE
	.align		4
.L_9:
        /*003c*/ 	.byte	0x04, 0x11
        /*003e*/ 	.short	(.L_11 - .L_10)
	.align		4
.L_10:
        /*0040*/ 	.word	index@($__internal_0_$__cuda_sm20_rem_u64)
        /*0044*/ 	.word	0x00000000


	//----- nvinfo : EIATTR_FRAME_SIZE
	.align		4
.L_11:
        /*0048*/ 	.byte	0x04, 0x11
        /*004a*/ 	.short	(.L_13 - .L_12)
	.align		4
.L_12:
        /*004c*/ 	.word	index@(_Z12d_search_arrPijPjS0_jjjS_Pb)
        /*0050*/ 	.word	0x00000000


	//----- nvinfo : EIATTR_MIN_STACK_SIZE
	.align		4
.L_13:
        /*0054*/ 	.byte	0x04, 0x12
        /*0056*/ 	.short	(.L_15 - .L_14)
	.align		4
.L_14:
        /*0058*/ 	.word	index@(_Z12d_search_arrPijPjS0_jjjS_Pb)
        /*005c*/ 	.word	0x00000000


	//----- nvinfo : EIATTR_MIN_STACK_SIZE
	.align		4
.L_15:
        /*0060*/ 	.byte	0x04, 0x12
        /*0062*/ 	.short	(.L_17 - .L_16)
	.align		4
.L_16:
        /*0064*/ 	.word	index@(_Z15d_insert_modifyPiS_jPjS0_S0_jjS_)
        /*0068*/ 	.word	0x00000000


	//----- nvinfo : EIATTR_MIN_STACK_SIZE
	.align		4
.L_17:
        /*006c*/ 	.byte	0x04, 0x12
        /*006e*/ 	.short	(.L_19 - .L_18)
	.align		4
.L_18:
        /*0070*/ 	.word	index@(_Z12d_insert_arrPKijPKjS2_jjjPijPb)
        /*0074*/ 	.word	0x00000050
.L_19:


//--------------------- .nv.compat                --------------------------
	.section	.nv.compat,"",@"SHT_CUDA_COMPAT_INFO"
	.align	4
        /*0000*/ 	.byte	0x02, 0x09, 0x00, 0x00, 0x02, 0x02, 0x01, 0x00, 0x02, 0x05, 0x05, 0x00, 0x03, 0x07, 0x01, 0x01
        /*0010*/ 	.byte	0x02, 0x03, 0x00, 0x00, 0x02, 0x06, 0x01, 0x00, 0x04, 0x0b, 0x08, 0x00, 0x09, 0x00, 0x00, 0x00
        /*0020*/ 	.byte	0x00, 0x00, 0x00, 0x00


//--------------------- .nv.info._Z12d_search_arrPijPjS0_jjjS_Pb --------------------------
	.section	.nv.info._Z12d_search_arrPijPjS0_jjjS_Pb,"",@"SHT_CUDA_INFO"
	.sectionflags	@""
	.align	4


	//----- nvinfo : EIATTR_CUDA_API_VERSION
	.align		4
        /*0000*/ 	.byte	0x04, 0x37
        /*0002*/ 	.short	(.L_21 - .L_20)
.L_20:
        /*0004*/ 	.word	0x00000082


	//----- nvinfo : EIATTR_KPARAM_INFO
	.align		4
.L_21:
        /*0008*/ 	.byte	0x04, 0x17
        /*000a*/ 	.short	(.L_23 - .L_22)
.L_22:
        /*000c*/ 	.word	0x00000000
        /*0010*/ 	.short	0x0008
        /*0012*/ 	.short	0x0038
        /*0014*/ 	.byte	0x00, 0xf5, 0x21, 0x00


	//----- nvinfo : EIATTR_KPARAM_INFO
	.align		4
.L_23:
        /*0018*/ 	.byte	0x04, 0x17
        /*001a*/ 	.short	(.L_25 - .L_24)
.L_24:
        /*001c*/ 	.word	0x00000000
        /*0020*/ 	.short	0x0007
        /*0022*/ 	.short	0x0030
        /*0024*/ 	.byte	0x00, 0xf5, 0x21, 0x00


	//----- nvinfo : EIATTR_KPARAM_INFO
	.align		4
.L_25:
        /*0028*/ 	.byte	0x04, 0x17
        /*002a*/ 	.short	(.L_27 - .L_26)
.L_26:
        /*002c*/ 	.word	0x00000000
        /*0030*/ 	.short	0x0006
        /*0032*/ 	.short	0x0028
        /*0034*/ 	.byte	0x00, 0xf0, 0x11, 0x00


	//----- nvinfo : EIATTR_KPARAM_INFO
	.align		4
.L_27:
        /*0038*/ 	.byte	0x04, 0x17
        /*003a*/ 	.short	(.L_29 - .L_28)
.L_28:
        /*003c*/ 	.word	0x00000000
        /*0040*/ 	.short	0x0005
        /*0042*/ 	.short	0x0024
        /*0044*/ 	.byte	0x00, 0xf0, 0x11, 0x00


	//----- nvinfo : EIATTR_KPARAM_INFO
	.align		4
.L_29:
        /*0048*/ 	.byte	0x04, 0x17
        /*004a*/ 	.short	(.L_31 - .L_30)
.L_30:
        /*004c*/ 	.word	0x00000000
        /*0050*/ 	.short	0x0004
        /*0052*/ 	.short	0x0020
        /*0054*/ 	.byte	0x00, 0xf0, 0x11, 0x00


	//----- nvinfo : EIATTR_KPARAM_INFO
	.align		4
.L_31:
        /*0058*/ 	.byte	0x04, 0x17
        /*005a*/ 	.short	(.L_33 - .L_32)
.L_32:
        /*005c*/ 	.word	0x00000000
        /*0060*/ 	.short	0x0003
        /*0062*/ 	.short	0x0018
        /*0064*/ 	.byte	0x00, 0xf5, 0x21, 0x00


	//----- nvinfo : EIATTR_KPARAM_INFO
	.align		4
.L_33:
        /*0068*/ 	.byte	0x04, 0x17
        /*006a*/ 	.short	(.L_35 - .L_34)
.L_34:
        /*006c*/ 	.word	0x00000000
        /*0070*/ 	.short	0x0002
        /*0072*/ 	.short	0x0010
        /*0074*/ 	.byte	0x00, 0xf5, 0x21, 0x00


	//----- nvinfo : EIATTR_KPARAM_INFO
	.align		4
.L_35:
        /*0078*/ 	.byte	0x04, 0x17
        /*007a*/ 	.short	(.L_37 - .L_36)
.L_36:
        /*007c*/ 	.word	0x00000000
        /*0080*/ 	.short	0x0001
        /*0082*/ 	.short	0x0008
        /*0084*/ 	.byte	0x00, 0xf0, 0x11, 0x00


	//----- nvinfo : EIATTR_KPARAM_INFO
	.align		4
.L_37:
        /*0088*/ 	.byte	0x04, 0x17
        /*008a*/ 	.short	(.L_39 - .L_38)
.L_38:
        /*008c*/ 	.word	0x00000000
        /*0090*/ 	.short	0x0000
        /*0092*/ 	.short	0x0000
        /*0094*/ 	.byte	0x00, 0xf5, 0x21, 0x00


	//----- nvinfo : EIATTR_SPARSE_MMA_MASK
	.align		4
.L_39:
        /*0098*/ 	.byte	0x03, 0x50
        /*009a*/ 	.short	0x0000


	//----- nvinfo : EIATTR_MAXREG_COUNT
	.align		4
        /*009c*/ 	.byte	0x03, 0x1b
        /*009e*/ 	.short	0x00ff


	//----- nvinfo : EIATTR_MERCURY_ISA_VERSION
	.align		4
        /*00a0*/ 	.byte	0x03, 0x5f
        /*00a2*/ 	.short	0x0101


	//----- nvinfo : EIATTR_VRC_CTA_INIT_COUNT
	.align		4
        /*00a4*/ 	.byte	0x02, 0x4a
	.zero		1
	.zero		1


	//----- nvinfo : EIATTR_EXIT_INSTR_OFFSETS
	.align		4
        /*00a8*/ 	.byte	0x04, 0x1c
        /*00aa*/ 	.short	(.L_41 - .L_40)


	//   ....[0]....
.L_40:
        /*00ac*/ 	.word	0x00000070


	//   ....[1]....
        /*00b0*/ 	.word	0x000000a0


	//   ....[2]....
        /*00b4*/ 	.word	0x000013b0


	//   ....[3]....
        /*00b8*/ 	.word	0x00001d60


	//   ....[4]....
        /*00bc*/ 	.word	0x00001fd0


	//   ....[5]....
        /*00c0*/ 	.word	0x00002000


	//----- nvinfo : EIATTR_CRS_STACK_SIZE
	.align		4
.L_41:
        /*00c4*/ 	.byte	0x04, 0x1e
        /*00c6*/ 	.short	(.L_43 - .L_42)
.L_42:
        /*00c8*/ 	.word	0x00000000


	//----- nvinfo : EIATTR_CBANK_PARAM_SIZE
	.align		4
.L_43:
        /*00cc*/ 	.byte	0x03, 0x19
        /*00ce*/ 	.short	0x0040


	//----- nvinfo : EIATTR_PARAM_CBANK
	.align		4
        /*00d0*/ 	.byte	0x04, 0x0a
        /*00d2*/ 	.short	(.L_45 - .L_44)
	.align		4
.L_44:
        /*00d4*/ 	.word	index@(.nv.constant0._Z12d_search_arrPijPjS0_jjjS_Pb)
        /*00d8*/ 	.short	0x0380
        /*00da*/ 	.short	0x0040


	//----- nvinfo : EIATTR_SW_WAR
	.align		4
.L_45:
        /*00dc*/ 	.byte	0x04, 0x36
        /*00de*/ 	.short	(.L_47 - .L_46)
.L_46:
        /*00e0*/ 	.word	0x00000008
.L_47:


//--------------------- .nv.info._Z15d_insert_modifyPiS_jPjS0_S0_jjS_ --------------------------
	.section	.nv.info._Z15d_insert_modifyPiS_jPjS0_S0_jjS_,"",@"SHT_CUDA_INFO"
	.sectionflags	@""
	.align	4


	//----- nvinfo : EIATTR_CUDA_API_VERSION
	.align		4
        /*0000*/ 	.byte	0x04, 0x37
        /*0002*/ 	.short	(.L_49 - .L_48)
.L_48:
        /*0004*/ 	.word	0x00000082


	//----- nvinfo : EIATTR_KPARAM_INFO
	.align		4
.L_49:
        /*0008*/ 	.byte	0x04, 0x17
        /*000a*/ 	.short	(.L_51 - .L_50)
.L_50:
        /*000c*/ 	.word	0x00000000
        /*0010*/ 	.short	0x0008
        /*0012*/ 	.short	0x0038
        /*0014*/ 	.byte	0x00, 0xf5, 0x21, 0x00


	//----- nvinfo : EIATTR_KPARAM_INFO
	.align		4
.L_51:
        /*0018*/ 	.byte	0x04, 0x17
        /*001a*/ 	.short	(.L_53 - .L_52)
.L_52:
        /*001c*/ 	.word	0x00000000
        /*0020*/ 	.short	0x0007
        /*0022*/ 	.short	0x0034
        /*0024*/ 	.byte	0x00, 0xf0, 0x11, 0x00


	//----- nvinfo : EIATTR_KPARAM_INFO
	.align		4
.L_53:
        /*0028*/ 	.byte	0x04, 0x17
        /*002a*/ 	.short	(.L_55 - .L_54)
.L_54:
        /*002c*/ 	.word	0x00000000
        /*0030*/ 	.short	0x0006
        /*0032*/ 	.short	0x0030
        /*0034*/ 	.byte	0x00, 0xf0, 0x11, 0x00


	//----- nvinfo : EIATTR_KPARAM_INFO
	.align		4
.L_55:
        /*0038*/ 	.byte	0x04, 0x17
        /*003a*/ 	.short	(.L_57 - .L_56)
.L_56:
        /*003c*/ 	.word	0x00000000
        /*0040*/ 	.short	0x0005
        /*0042*/ 	.short	0x0028
        /*0044*/ 	.byte	0x00, 0xf5, 0x21, 0x00


	//----- nvinfo : EIATTR_KPARAM_INFO
	.align		4
.L_57:
        /*0048*/ 	.byte	0x04, 0x17
        /*004a*/ 	.short	(.L_59 - .L_58)
.L_58:
        /*004c*/ 	.word	0x00000000
        /*0050*/ 	.short	0x0004
        /*0052*/ 	.short	0x0020
        /*0054*/ 	.byte	0x00, 0xf5, 0x21, 0x00


	//----- nvinfo : EIATTR_KPARAM_INFO
	.align		4
.L_59:
        /*0058*/ 	.byte	0x04, 0x17
        /*005a*/ 	.short	(.L_61 - .L_60)
.L_60:
        /*005c*/ 	.word	0x00000000
        /*0060*/ 	.short	0x0003
        /*0062*/ 	.short	0x0018
        /*0064*/ 	.byte	0x00, 0xf5, 0x21, 0x00


	//----- nvinfo : EIATTR_KPARAM_INFO
	.align		4
.L_61:
        /*0068*/ 	.byte	0x04, 0x17
        /*006a*/ 	.short	(.L_63 - .L_62)
.L_62:
        /*006c*/ 	.word	0x00000000
        /*0070*/ 	.short	0x0002
        /*0072*/ 	.short	0x0010
        /*0074*/ 	.byte	0x00, 0xf0, 0x11, 0x00


	//----- nvinfo : EIATTR_KPARAM_INFO
	.align		4
.L_63:
        /*0078*/ 	.byte	0x04, 0x17
        /*007a*/ 	.short	(.L_65 - .L_64)
.L_64:
        /*007c*/ 	.word	0x00000000
        /*0080*/ 	.short	0x0001
        /*0082*/ 	.short	0x0008
        /*0084*/ 	.byte	0x00, 0xf5, 0x21, 0x00


	//----- nvinfo : EIATTR_KPARAM_INFO
	.align		4
.L_65:
        /*0088*/ 	.byte	0x04, 0x17
        /*008a*/ 	.short	(.L_67 - .L_66)
.L_66:
        /*008c*/ 	.word	0x00000000
        /*0090*/ 	.short	0x0000
        /*0092*/ 	.short	0x0000
        /*0094*/ 	.byte	0x00, 0xf5, 0x21, 0x00


	//----- nvinfo : EIATTR_SPARSE_MMA_MASK
	.align		4
.L_67:
        /*0098*/ 	.byte	0x03, 0x50
        /*009a*/ 	.short	0x0000


	//----- nvinfo : EIATTR_MAXREG_COUNT
	.align		4
        /*009c*/ 	.byte	0x03, 0x1b
        /*009e*/ 	.short	0x00ff


	//----- nvinfo : EIATTR_MERCURY_ISA_VERSION
	.align		4
        /*00a0*/ 	.byte	0x03, 0x5f
        /*00a2*/ 	.short	0x0101


	//----- nvinfo : EIATTR_VRC_CTA_INIT_COUNT
	.align		4
        /*00a4*/ 	.byte	0x02, 0x4a
	.zero		1
	.zero		1


	//----- nvinfo : EIATTR_EXIT_INSTR_OFFSETS
	.align		4
        /*00a8*/ 	.byte	0x04, 0x1c
        /*00aa*/ 	.short	(.L_69 - .L_68)


	//   ....[0]....
.L_68:
        /*00ac*/ 	.word	0x00000070


	//   ....[1]....
        /*00b0*/ 	.word	0x00000330


	//   ....[2]....
        /*00b4*/ 	.word	0x000003b0


	//----- nvinfo : EIATTR_CBANK_PARAM_SIZE
	.align		4
.L_69:
        /*00b8*/ 	.byte	0x03, 0x19
        /*00ba*/ 	.short	0x0040


	//----- nvinfo : EIATTR_PARAM_CBANK
	.align		4
        /*00bc*/ 	.byte	0x04, 0x0a
        /*00be*/ 	.short	(.L_71 - .L_70)
	.align		4
.L_70:
        /*00c0*/ 	.word	index@(.nv.constant0._Z15d_insert_modifyPiS_jPjS0_S0_jjS_)
        /*00c4*/ 	.short	0x0380
        /*00c6*/ 	.short	0x0040


	//----- nvinfo : EIATTR_SW_WAR
	.align		4
.L_71:
        /*00c8*/ 	.byte	0x04, 0x36
        /*00ca*/ 	.short	(.L_73 - .L_72)
.L_72:
        /*00cc*/ 	.word	0x00000008
.L_73:


//--------------------- .nv.info._Z12d_insert_arrPKijPKjS2_jjjPijPb --------------------------
	.section	.nv.info._Z12d_insert_arrPKijPKjS2_jjjPijPb,"",@"SHT_CUDA_INFO"
	.sectionflags	@""
	.align	4


	//----- nvinfo : EIATTR_CUDA_API_VERSION
	.align		4
        /*0000*/ 	.byte	0x04, 0x37
        /*0002*/ 	.short	(.L_75 - .L_74)
.L_74:
        /*0004*/ 	.word	0x00000082


	//----- nvinfo : EIATTR_KPARAM_INFO
	.align		4
.L_75:
        /*0008*/ 	.byte	0x04, 0x17
        /*000a*/ 	.short	(.L_77 - .L_76)
.L_76:
        /*000c*/ 	.word	0x00000000
        /*0010*/ 	.short	0x0009
        /*0012*/ 	.short	0x0040
        /*0014*/ 	.byte	0x00, 0xf5, 0x21, 0x00


	//----- nvinfo : EIATTR_KPARAM_INFO
	.align		4
.L_77:
        /*0018*/ 	.byte	0x04, 0x17
        /*001a*/ 	.short	(.L_79 - .L_78)
.L_78:
        /*001c*/ 	.word	0x00000000
        /*0020*/ 	.short	0x0008
        /*0022*/ 	.short	0x0038
        /*0024*/ 	.byte	0x00, 0xf0, 0x11, 0x00


	//----- nvinfo : EIATTR_KPARAM_INFO
	.align		4
.L_79:
        /*0028*/ 	.byte	0x04, 0x17
        /*002a*/ 	.short	(.L_81 - .L_80)
.L_80:
        /*002c*/ 	.word	0x00000000
        /*0030*/ 	.short	0x0007
        /*0032*/ 	.short	0x0030
        /*0034*/ 	.byte	0x00, 0xf5, 0x21, 0x00


	//----- nvinfo : EIATTR_KPARAM_INFO
	.align		4
.L_81:
        /*0038*/ 	.byte	0x04, 0x17
        /*003a*/ 	.short	(.L_83 - .L_82)
.L_82:
        /*003c*/ 	.word	0x00000000
        /*0040*/ 	.short	0x0006
        /*0042*/ 	.short	0x0028
        /*0044*/ 	.byte	0x00, 0xf0, 0x11, 0x00


	//----- nvinfo : EIATTR_KPARAM_INFO
	.align		4
.L_83:
        /*0048*/ 	.byte	0x04, 0x17
        /*004a*/ 	.short	(.L_85 - .L_84)
.L_84:
        /*004c*/ 	.word	0x00000000
        /*0050*/ 	.short	0x0005
        /*0052*/ 	.short	0x0024
        /*0054*/ 	.byte	0x00, 0xf0, 0x11, 0x00


	//----- nvinfo : EIATTR_KPARAM_INFO
	.align		4
.L_85:
        /*0058*/ 	.byte	0x04, 0x17
        /*005a*/ 	.short	(.L_87 - .L_86)
.L_86:
        /*005c*/ 	.word	0x00000000
        /*0060*/ 	.short	0x0004
        /*0062*/ 	.short	0x0020
        /*0064*/ 	.byte	0x00, 0xf0, 0x11, 0x00


	//----- nvinfo : EIATTR_KPARAM_INFO
	.align		4
.L_87:
        /*0068*/ 	.byte	0x04, 0x17
        /*006a*/ 	.short	(.L_89 - .L_88)
.L_88:
        /*006c*/ 	.word	0x00000000
        /*0070*/ 	.short	0x0003
        /*0072*/ 	.short	0x0018
        /*0074*/ 	.byte	0x00, 0xf5, 0x21, 0x00


	//----- nvinfo : EIATTR_KPARAM_INFO
	.align		4
.L_89:
        /*0078*/ 	.byte	0x04, 0x17
        /*007a*/ 	.short	(.L_91 - .L_90)
.L_90:
        /*007c*/ 	.word	0x00000000
        /*0080*/ 	.short	0x0002
        /*0082*/ 	.short	0x0010
        /*0084*/ 	.byte	0x00, 0xf5, 0x21, 0x00


	//----- nvinfo : EIATTR_KPARAM_INFO
	.align		4
.L_91:
        /*0088*/ 	.byte	0x04, 0x17
        /*008a*/ 	.short	(.L_93 - .L_92)
.L_92:
        /*008c*/ 	.word	0x00000000
        /*0090*/ 	.short	0x0001
        /*0092*/ 	.short	0x0008
        /*0094*/ 	.byte	0x00, 0xf0, 0x11, 0x00


	//----- nvinfo : EIATTR_KPARAM_INFO
	.align		4
.L_93:
        /*0098*/ 	.byte	0x04, 0x17
        /*009a*/ 	.short	(.L_95 - .L_94)
.L_94:
        /*009c*/ 	.word	0x00000000
        /*00a0*/ 	.short	0x0000
        /*00a2*/ 	.short	0x0000
        /*00a4*/ 	.byte	0x00, 0xf5, 0x21, 0x00


	//----- nvinfo : EIATTR_SPARSE_MMA_MASK
	.align		4
.L_95:
        /*00a8*/ 	.byte	0x03, 0x50
        /*00aa*/ 	.short	0x0000


	//----- nvinfo : EIATTR_MAXREG_COUNT
	.align		4
        /*00ac*/ 	.byte	0x03, 0x1b
        /*00ae*/ 	.short	0x00ff


	//----- nvinfo : EIATTR_MERCURY_ISA_VERSION
	.align		4
        /*00b0*/ 	.byte	0x03, 0x5f
        /*00b2*/ 	.short	0x0101


	//----- nvinfo : EIATTR_VRC_CTA_INIT_COUNT
	.align		4
        /*00b4*/ 	.byte	0x02, 0x4a
	.zero		1
	.zero		1


	//----- nvinfo : EIATTR_EXIT_INSTR_OFFSETS
	.align		4
        /*00b8*/ 	.byte	0x04, 0x1c
        /*00ba*/ 	.short	(.L_97 - .L_96)


	//   ....[0]....
.L_96:
        /*00bc*/ 	.word	0x00000b70


	//   ....[1]....
        /*00c0*/ 	.word	0x00001130


	//   ....[2]....
        /*00c4*/ 	.word	0x00001170


	//----- nvinfo : EIATTR_CRS_STACK_SIZE
	.align		4
.L_97:
        /*00c8*/ 	.byte	0x04, 0x1e
        /*00ca*/ 	.short	(.L_99 - .L_98)
.L_98:
        /*00cc*/ 	.word	0x00000000


	//----- nvinfo : EIATTR_CBANK_PARAM_SIZE
	.align		4
.L_99:
        /*00d0*/ 	.byte	0x03, 0x19
        /*00d2*/ 	.short	0x0048


	//----- nvinfo : EIATTR_PARAM_CBANK
	.align		4
        /*00d4*/ 	.byte	0x04, 0x0a
        /*00d6*/ 	.short	(.L_101 - .L_100)
	.align		4
.L_100:
        /*00d8*/ 	.word	index@(.nv.constant0._Z12d_insert_arrPKijPKjS2_jjjPijPb)
        /*00dc*/ 	.short	0x0380
        /*00de*/ 	.short	0x0048


	//----- nvinfo : EIATTR_SW_WAR
	.align		4
.L_101:
        /*00e0*/ 	.byte	0x04, 0x36
        /*00e2*/ 	.short	(.L_103 - .L_102)
.L_102:
        /*00e4*/ 	.word	0x00000008
.L_103:


//--------------------- .nv.callgraph             --------------------------
	.section	.nv.callgraph,"",@"SHT_CUDA_CALLGRAPH"
	.align	4
	.sectionentsize	8
	.align		4
        /*0000*/ 	.word	0x00000000
	.align		4
        /*0004*/ 	.word	0xffffffff
	.align		4
        /*0008*/ 	.word	0x00000000
	.align		4
        /*000c*/ 	.word	0xfffffffe
	.align		4
        /*0010*/ 	.word	0x00000000
	.align		4
        /*0014*/ 	.word	0xfffffffd
	.align		4
        /*0018*/ 	.word	0x00000000
	.align		4
        /*001c*/ 	.word	0xfffffffc


//--------------------- .text._Z12d_search_arrPijPjS0_jjjS_Pb --------------------------
	.section	.text._Z12d_search_arrPijPjS0_jjjS_Pb,"ax",@progbits
	.align	128
        .global         _Z12d_search_arrPijPjS0_jjjS_Pb
        .type           _Z12d_search_arrPijPjS0_jjjS_Pb,@function
        .size           _Z12d_search_arrPijPjS0_jjjS_Pb,(.L_x_40 - _Z12d_search_arrPijPjS0_jjjS_Pb)
        .other          _Z12d_search_arrPijPjS0_jjjS_Pb,@"STO_CUDA_ENTRY STV_DEFAULT"
_Z12d_search_arrPijPjS0_jjjS_Pb:
.text._Z12d_search_arrPijPjS0_jjjS_Pb:
[----:B------:R-:W-:Y:S01]  /*0000*/  LDC R1, c[0x0][0x37c] ;  /* 0x0000df00ff017b82 */ /* 0x000fe20000000800 */
[----:B------:R-:W0:Y:S01]  /*0010*/  S2R R3, SR_CTAID.X ;  /* 0x0000000000037919 */ /* 0x000e220000002500 */
[----:B------:R-:W0:Y:S01]  /*0020*/  LDCU UR4, c[0x0][0x360] ;  /* 0x00006c00ff0477ac */ /* 0x000e220008000800 */
[----:B------:R-:W0:Y:S01]  /*0030*/  S2R R0, SR_TID.X ;  /* 0x0000000000007919 */ /* 0x000e220000002100 */
[----:B------:R-:W1:Y:S01]  /*0040*/  LDCU UR5, c[0x0][0x388] ;  /* 0x00007100ff0577ac */ /* 0x000e620008000800 */
[----:B0-----:R-:W-:-:S05]  /*0050*/  IMAD R3, R3, UR4, R0 ;  /* 0x0000000403037c24 */ /* 0x001fca000f8e0200 */
[----:B-1----:R-:W-:-:S13]  /*0060*/  ISETP.GE.U32.AND P0, PT, R3, UR5, PT ;  /* 0x0000000503007c0c */ /* 0x002fda000bf06070 */
[----:B------:R-:W-:Y:S05]  /*0070*/  @P0 EXIT ;  /* 0x000000000000094d */ /* 0x000fea0003800000 */
[----:B------:R-:W0:Y:S02]  /*0080*/  LDCU UR4, c[0x0][0x3a0] ;  /* 0x00007400ff0477ac */ /* 0x000e240008000800 */
[----:B0-----:R-:W-:-:S13]  /*0090*/  ISETP.NE.AND P0, PT, RZ, UR4, PT ;  /* 0x00000004ff007c0c */ /* 0x001fda000bf05270 */
[----:B------:R-:W-:Y:S05]  /*00a0*/  @!P0 EXIT ;  /* 0x000000000000894d */ /* 0x000fea0003800000 */
[----:B------:R-:W0:Y:S01]  /*00b0*/  LDC.64 R8, c[0x0][0x380] ;  /* 0x0000e000ff087b82 */ /* 0x000e220000000a00 */
[----:B------:R-:W1:Y:S01]  /*00c0*/  LDCU.64 UR20, c[0x0][0x358] ;  /* 0x00006b00ff1477ac */ /* 0x000e620008000a00 */
[----:B------:R-:W2:Y:S01]  /*00d0*/  LDCU.64 UR6, c[0x0][0x3b8] ;  /* 0x00007700ff0677ac */ /* 0x000ea20008000a00 */
[----:B0-----:R-:W-:-:S05]  /*00e0*/  IMAD.WIDE.U32 R8, R3, 0x4, R8 ;  /* 0x0000000403087825 */ /* 0x001fca00078e0008 */
[----:B-1----:R0:W5:Y:S01]  /*00f0*/  LDG.E R0, desc[UR20][R8.64] ;  /* 0x0000001408007981 */ /* 0x002162000c1e1900 */
[----:B------:R-:W-:Y:S01]  /*0100*/  UISETP.GE.U32.AND UP0, UPT, UR4, 0x4, UPT ;  /* 0x000000040400788c */ /* 0x000fe2000bf06070 */
[----:B--2---:R-:W-:Y:S01]  /*0110*/  IADD3 R2, P0, PT, R3, UR6, RZ ;  /* 0x0000000603027c10 */ /* 0x004fe2000ff1e0ff */
[----:B------:R-:W-:Y:S01]  /*0120*/  IMAD.MOV.U32 R5, RZ, RZ, RZ ;  /* 0x000000ffff057224 */ /* 0x000fe200078e00ff */
[----:B------:R-:W1:Y:S01]  /*0130*/  LDCU UR10, c[0x0][0x3a4] ;  /* 0x00007480ff0a77ac */ /* 0x000e620008000800 */
[----:B------:R-:W-:Y:S02]  /*0140*/  IMAD.MOV.U32 R6, RZ, RZ, RZ ;  /* 0x000000ffff067224 */ /* 0x000fe400078e00ff */
[----:B------:R-:W-:Y:S01]  /*0150*/  IMAD.X R3, RZ, RZ, UR7, P0 ;  /* 0x00000007ff037e24 */ /* 0x000fe200080e06ff */
[----:B------:R-:W-:Y:S01]  /*0160*/  ULOP3.LUT UR22, UR4, 0x3, URZ, 0xc0, !UPT ;  /* 0x0000000304167892 */ /* 0x000fe2000f8ec0ff */
[----:B------:R-:W-:Y:S01]  /*0170*/  UMOV UR8, URZ ;  /* 0x000000ff00087c82 */ /* 0x000fe20008000000 */
[----:B------:R-:W-:Y:S01]  /*0180*/  UMOV UR9, URZ ;  /* 0x000000ff00097c82 */ /* 0x000fe20008000000 */
[----:B------:R-:W-:Y:S01]  /*0190*/  UMOV UR5, URZ ;  /* 0x000000ff00057c82 */ /* 0x000fe20008000000 */
[----:B0-----:R-:W-:Y:S08]  /*01a0*/  BRA.U !UP0, `(.L_x_0) ;  /* 0x0000001108787547 */ /* 0x001ff0000b800000 */
[----:B------:R-:W0:Y:S01]  /*01b0*/  LDC R4, c[0x0][0x3a8] ;  /* 0x0000ea00ff047b82 */ /* 0x000e220000000800 */
[----:B------:R-:W-:Y:S01]  /*01c0*/  ULOP3.LUT UR8, UR4, 0xfffffffc, URZ, 0xc0, !UPT ;  /* 0xfffffffc04087892 */ /* 0x000fe2000f8ec0ff */
[----:B------:R-:W-:Y:S01]  /*01d0*/  IMAD.MOV.U32 R5, RZ, RZ, RZ ;  /* 0x000000ffff057224 */ /* 0x000fe200078e00ff */
[----:B------:R-:W2:Y:S01]  /*01e0*/  LDCU UR23, c[0x0][0x3a8] ;  /* 0x00007500ff1777ac */ /* 0x000ea20008000800 */
[----:B------:R-:W-:Y:S01]  /*01f0*/  IMAD.MOV.U32 R6, RZ, RZ, RZ ;  /* 0x000000ffff067224 */ /* 0x000fe200078e00ff */
[----:B------:R-:W3:Y:S01]  /*0200*/  LDCU UR26, c[0x0][0x3a4] ;  /* 0x00007480ff1a77ac */ /* 0x000ee20008000800 */
[----:B------:R-:W4:Y:S01]  /*0210*/  LDCU.64 UR24, c[0x0][0x3b0] ;  /* 0x00007600ff1877ac */ /* 0x000f220008000a00 */
[----:B------:R-:W0:Y:S01]  /*0220*/  LDCU.128 UR16, c[0x0][0x390] ;  /* 0x00007200ff1077ac */ /* 0x000e220008000c00 */
[----:B------:R-:W-:Y:S01]  /*0230*/  UMOV UR9, URZ ;  /* 0x000000ff00097c82 */ /* 0x000fe20008000000 */
[----:B------:R-:W-:Y:S01]  /*0240*/  UMOV UR6, URZ ;  /* 0x000000ff00067c82 */ /* 0x000fe20008000000 */
[----:B------:R-:W-:Y:S01]  /*0250*/  UMOV UR7, URZ ;  /* 0x000000ff00077c82 */ /* 0x000fe20008000000 */
[----:B------:R-:W-:Y:S01]  /*0260*/  UMOV UR4, URZ ;  /* 0x000000ff00047c82 */ /* 0x000fe20008000000 */
[----:B------:R-:W-:-:S05]  /*0270*/  UMOV UR14, UR8 ;  /* 0x00000008000e7c82 */ /* 0x000fca0008000000 */
.L_x_16:
[C---:B------:R-:W-:Y:S01]  /*0280*/  IMAD.SHL.U32 R10, R5.reuse, 0x4, RZ ;  /* 0x00000004050a7824 */ /* 0x040fe200078e00ff */
[----:B0-----:R-:W-:-:S04]  /*0290*/  SHF.L.U64.HI R7, R5, 0x2, R6 ;  /* 0x0000000205077819 */ /* 0x001fc80000010206 */
[C---:B0-----:R-:W-:Y:S02]  /*02a0*/  IADD3 R8, P0, PT, R10.reuse, UR16, RZ ;  /* 0x000000100a087c10 */ /* 0x041fe4000ff1e0ff */
[----:B------:R-:W-:Y:S02]  /*02b0*/  IADD3 R10, P1, PT, R10, UR18, RZ ;  /* 0x000000120a0a7c10 */ /* 0x000fe4000ff3e0ff */
[C---:B------:R-:W-:Y:S02]  /*02c0*/  IADD3.X R9, PT, PT, R7.reuse, UR17, RZ, P0, !PT ;  /* 0x0000001107097c10 */ /* 0x040fe400087fe4ff */
[----:B------:R-:W-:-:S04]  /*02d0*/  IADD3.X R11, PT, PT, R7, UR19, RZ, P1, !PT ;  /* 0x00000013070b7c10 */ /* 0x000fc80008ffe4ff */
[----:B------:R0:W3:Y:S04]  /*02e0*/  LDG.E R9, desc[UR20][R8.64] ;  /* 0x0000001408097981 */ /* 0x0000e8000c1e1900 */
[----:B------:R-:W4:Y:S01]  /*02f0*/  LDG.E R10, desc[UR20][R10.64] ;  /* 0x000000140a0a7981 */ /* 0x000f22000c1e1900 */
[----:B--2---:R-:W2:Y:S01]  /*0300*/  I2F.U32.RP R14, UR23 ;  /* 0x00000017000e7d06 */ /* 0x004ea20008209000 */
[----:B------:R-:W-:Y:S01]  /*0310*/  ISETP.NE.U32.AND P1, PT, RZ, UR23, PT ;  /* 0x00000017ff007c0c */ /* 0x000fe2000bf25070 */
[----:B------:R-:W-:Y:S02]  /*0320*/  UIMAD.WIDE.U32 UR12, UR6, UR23, URZ ;  /* 0x00000017060c72a5 */ /* 0x000fe4000f8e00ff */
[----:B------:R-:W-:-:S04]  /*0330*/  UIMAD UR11, UR7, UR23, URZ ;  /* 0x00000017070b72a4 */ /* 0x000fc8000f8e02ff */
[----:B------:R-:W-:Y:S01]  /*0340*/  UIADD3 UR15, UPT, UPT, UR13, UR11, URZ ;  /* 0x0000000b0d0f7290 */ /* 0x000fe2000fffe0ff */
[----:B--2---:R-:W2:Y:S02]  /*0350*/  MUFU.RCP R14, R14 ;  /* 0x0000000e000e7308 */ /* 0x004ea40000001000 */
[----:B--2---:R-:W-:-:S06]  /*0360*/  VIADD R12, R14, 0xffffffe ;  /* 0x0ffffffe0e0c7836 */ /* 0x004fcc0000000000 */
[----:B------:R2:W1:Y:S02]  /*0370*/  F2I.FTZ.U32.TRUNC.NTZ R13, R12 ;  /* 0x0000000c000d7305 */ /* 0x000464000021f000 */
[----:B--2---:R-:W-:Y:S01]  /*0380*/  IMAD.MOV.U32 R12, RZ, RZ, RZ ;  /* 0x000000ffff0c7224 */ /* 0x004fe200078e00ff */
[----:B-1----:R-:W-:-:S05]  /*0390*/  IADD3 R15, PT, PT, RZ, -R13, RZ ;  /* 0x8000000dff0f7210 */ /* 0x002fca0007ffe0ff */
[----:B------:R-:W-:-:S04]  /*03a0*/  IMAD R15, R15, UR23, RZ ;  /* 0x000000170f0f7c24 */ /* 0x000fc8000f8e02ff */
[----:B0-----:R-:W-:Y:S01]  /*03b0*/  IMAD.HI.U32 R8, R13, R15, R12 ;  /* 0x0000000f0d087227 */ /* 0x001fe200078e000c */
[----:B---3-5:R-:W-:-:S04]  /*03c0*/  LOP3.LUT R7, R9, R0, RZ, 0x3c, !PT ;  /* 0x0000000009077212 */ /* 0x028fc800078e3cff */
[----:B----4-:R-:W-:-:S05]  /*03d0*/  SHF.R.U32.HI R7, RZ, R10, R7 ;  /* 0x0000000aff077219 */ /* 0x010fca0000011607 */
[----:B------:R-:W-:-:S04]  /*03e0*/  IMAD.HI.U32 R8, R8, R7, RZ ;  /* 0x0000000708087227 */ /* 0x000fc800078e00ff */
[----:B------:R-:W-:-:S04]  /*03f0*/  IMAD.MOV R8, RZ, RZ, -R8 ;  /* 0x000000ffff087224 */ /* 0x000fc800078e0a08 */
[----:B------:R-:W-:-:S05]  /*0400*/  IMAD R7, R8, UR23, R7 ;  /* 0x0000001708077c24 */ /* 0x000fca000f8e0207 */
[----:B------:R-:W-:-:S13]  /*0410*/  ISETP.GE.U32.AND P0, PT, R7, UR23, PT ;  /* 0x0000001707007c0c */ /* 0x000fda000bf06070 */
[----:B------:R-:W-:-:S05]  /*0420*/  @P0 VIADD R7, R7, -UR23 ;  /* 0x8000001707070c36 */ /* 0x000fca0008000000 */
[----:B------:R-:W-:-:S13]  /*0430*/  ISETP.GE.U32.AND P0, PT, R7, UR23, PT ;  /* 0x0000001707007c0c */ /* 0x000fda000bf06070 */
[----:B------:R-:W-:Y:S01]  /*0440*/  @P0 VIADD R7, R7, -UR23 ;  /* 0x8000001707070c36 */ /* 0x000fe20008000000 */
[----:B------:R-:W-:-:S04]  /*0450*/  @!P1 LOP3.LUT R7, RZ, UR23, RZ, 0x33, !PT ;  /* 0x00000017ff079c12 */ /* 0x000fc8000f8e33ff */
[----:B------:R-:W-:-:S05]  /*0460*/  IADD3 R7, P0, PT, R7, UR12, RZ ;  /* 0x0000000c07077c10 */ /* 0x000fca000ff1e0ff */
[----:B------:R-:W-:Y:S01]  /*0470*/  IMAD.X R10, RZ, RZ, UR15, P0 ;  /* 0x0000000fff0a7e24 */ /* 0x000fe200080e06ff */
[----:B------:R-:W-:-:S04]  /*0480*/  LEA R8, P0, R7, UR24, 0x2 ;  /* 0x0000001807087c11 */ /* 0x000fc8000f8010ff */
[----:B------:R-:W-:-:S06]  /*0490*/  LEA.HI.X R9, R7, UR25, R10, 0x2, P0 ;  /* 0x0000001907097c11 */ /* 0x000fcc00080f140a */
[----:B------:R-:W2:Y:S01]  /*04a0*/  LDG.E R9, desc[UR20][R8.64] ;  /* 0x0000001408097981 */ /* 0x000ea2000c1e1900 */
[----:B------:R-:W-:Y:S01]  /*04b0*/  IMAD.MOV.U32 R7, RZ, RZ, 0x1 ;  /* 0x00000001ff077424 */ /* 0x000fe200078e00ff */
[----:B------:R-:W-:Y:S01]  /*04c0*/  UIADD3 UR14, UP0, UPT, UR14, -0x4, URZ ;  /* 0xfffffffc0e0e7890 */ /* 0x000fe2000ff1e0ff */
[----:B------:R-:W-:Y:S03]  /*04d0*/  BSSY.RECONVERGENT B0, `(.L_x_1) ;  /* 0x0000021000007945 */ /* 0x000fe60003800200 */
[----:B------:R-:W-:Y:S02]  /*04e0*/  UIADD3.X UR4, UPT, UPT, UR4, -0x1, URZ, UP0, !UPT ;  /* 0xffffffff04047890 */ /* 0x000fe400087fe4ff */
[----:B------:R-:W-:-:S04]  /*04f0*/  UISETP.NE.U32.AND UP0, UPT, UR14, URZ, UPT ;  /* 0x000000ff0e00728c */ /* 0x000fc8000bf05070 */
[----:B------:R-:W-:Y:S01]  /*0500*/  UISETP.NE.AND.EX UP0, UPT, UR4, URZ, UPT, UP0 ;  /* 0x000000ff0400728c */ /* 0x000fe2000bf05300 */
[----:B--2---:R-:W-:-:S13]  /*0510*/  ISETP.NE.AND P0, PT, R9, R0, PT ;  /* 0x000000000900720c */ /* 0x004fda0003f05270 */
[----:B------:R0:W-:Y:S01]  /*0520*/  @!P0 STG.E.U8 desc[UR20][R2.64], R7 ;  /* 0x0000000702008986 */ /* 0x0001e2000c101114 */
[----:B------:R-:W-:Y:S05]  /*0530*/  @!P0 BRA `(.L_x_2) ;  /* 0x0000000000688947 */ /* 0x000fea0003800000 */
[----:B------:R-:W-:-:S04]  /*0540*/  IADD3 R8, P0, PT, R5, 0x1, RZ ;  /* 0x0000000105087810 */ /* 0x000fc80007f1e0ff */
[----:B0-----:R-:W-:-:S04]  /*0550*/  IADD3.X R7, PT, PT, RZ, R6, RZ, P0, !PT ;  /* 0x00000006ff077210 */ /* 0x001fc800007fe4ff */
[----:B------:R-:W-:-:S13]  /*0560*/  ISETP.NE.U32.AND P0, PT, R7, RZ, PT ;  /* 0x000000ff0700720c */ /* 0x000fda0003f05070 */
[----:B------:R-:W-:Y:S05]  /*0570*/  @P0 BRA `(.L_x_3) ;  /* 0x0000000000480947 */ /* 0x000fea0003800000 */
[----:B------:R-:W0:Y:S01]  /*0580*/  I2F.U32.RP R5, UR26 ;  /* 0x0000001a00057d06 */ /* 0x000e220008209000 */
[----:B------:R-:W-:-:S07]  /*0590*/  ISETP.NE.U32.AND P1, PT, RZ, UR26, PT ;  /* 0x0000001aff007c0c */ /* 0x000fce000bf25070 */
[----:B0-----:R-:W0:Y:S02]  /*05a0*/  MUFU.RCP R5, R5 ;  /* 0x0000000500057308 */ /* 0x001e240000001000 */
[----:B0-----:R-:W-:-:S06]  /*05b0*/  VIADD R6, R5, 0xffffffe ;  /* 0x0ffffffe05067836 */ /* 0x001fcc0000000000 */
[----:B------:R0:W1:Y:S02]  /*05c0*/  F2I.FTZ.U32.TRUNC.NTZ R7, R6 ;  /* 0x0000000600077305 */ /* 0x000064000021f000 */
[----:B0-----:R-:W-:Y:S02]  /*05d0*/  IMAD.MOV.U32 R6, RZ, RZ, RZ ;  /* 0x000000ffff067224 */ /* 0x001fe400078e00ff */
[----:B-1----:R-:W-:-:S04]  /*05e0*/  IMAD.MOV R9, RZ, RZ, -R7 ;  /* 0x000000ffff097224 */ /* 0x002fc800078e0a07 */
[----:B------:R-:W-:-:S04]  /*05f0*/  IMAD R9, R9, UR26, RZ ;  /* 0x0000001a09097c24 */ /* 0x000fc8000f8e02ff */
[----:B------:R-:W-:-:S06]  /*0600*/  IMAD.HI.U32 R7, R7, R9, R6 ;  /* 0x0000000907077227 */ /* 0x000fcc00078e0006 */
[----:B------:R-:W-:-:S04]  /*0610*/  IMAD.HI.U32 R7, R7, R8, RZ ;  /* 0x0000000807077227 */ /* 0x000fc800078e00ff */
[----:B------:R-:W-:-:S04]  /*0620*/  IMAD.MOV R7, RZ, RZ, -R7 ;  /* 0x000000ffff077224 */ /* 0x000fc800078e0a07 */
[----:B------:R-:W-:-:S05]  /*0630*/  IMAD R5, R7, UR26, R8 ;  /* 0x0000001a07057c24 */ /* 0x000fca000f8e0208 */
[----:B------:R-:W-:-:S13]  /*0640*/  ISETP.GE.U32.AND P0, PT, R5, UR26, PT ;  /* 0x0000001a05007c0c */ /* 0x000fda000bf06070 */
[----:B------:R-:W-:-:S05]  /*0650*/  @P0 VIADD R5, R5, -UR26 ;  /* 0x8000001a05050c36 */ /* 0x000fca0008000000 */
[----:B------:R-:W-:-:S13]  /*0660*/  ISETP.GE.U32.AND P0, PT, R5, UR26, PT ;  /* 0x0000001a05007c0c */ /* 0x000fda000bf06070 */
[----:B------:R-:W-:Y:S01]  /*0670*/  @P0 VIADD R5, R5, -UR26 ;  /* 0x8000001a05050c36 */ /* 0x000fe20008000000 */
[----:B------:R-:W-:Y:S01]  /*0680*/  @!P1 LOP3.LUT R5, RZ, UR26, RZ, 0x33, !PT ;  /* 0x0000001aff059c12 */ /* 0x000fe2000f8e33ff */
[----:B------:R-:W-:Y:S06]  /*0690*/  BRA `(.L_x_2) ;  /* 0x0000000000107947 */ /* 0x000fec0003800000 */
.L_x_3:
[----:B------:R-:W-:Y:S02]  /*06a0*/  MOV R5, R8 ;  /* 0x0000000800057202 */ /* 0x000fe40000000f00 */
[----:B------:R-:W-:-:S07]  /*06b0*/  MOV R6, 0x6d0 ;  /* 0x000006d000067802 */ /* 0x000fce0000000f00 */
[----:B------:R-:W-:Y:S05]  /*06c0*/  CALL.REL.NOINC `($__internal_0_$__cuda_sm20_rem_u64) ;  /* 0x0000001800507944 */ /* 0x000fea0003c00000 */
[----:B------:R-:W-:-:S07]  /*06d0*/  IMAD.MOV.U32 R6, RZ, RZ, R8 ;  /* 0x000000ffff067224 */ /* 0x000fce00078e0008 */
.L_x_2:
[----:B------:R-:W-:Y:S05]  /*06e0*/  BSYNC.RECONVERGENT B0 ;  /* 0x0000000000007941 */ /* 0x000fea0003800200 */
.L_x_1:
[C---:B------:R-:W-:Y:S01]  /*06f0*/  IMAD.SHL.U32 R10, R5.reuse, 0x4, RZ ;  /* 0x00000004050a7824 */ /* 0x040fe200078e00ff */
[----:B0-----:R-:W-:-:S04]  /*0700*/  SHF.L.U64.HI R7, R5, 0x2, R6 ;  /* 0x0000000205077819 */ /* 0x001fc80000010206 */
[C---:B------:R-:W-:Y:S02]  /*0710*/  IADD3 R8, P0, PT, R10.reuse, UR16, RZ ;  /* 0x000000100a087c10 */ /* 0x040fe4000ff1e0ff */
[----:B------:R-:W-:Y:S02]  /*0720*/  IADD3 R10, P1, PT, R10, UR18, RZ ;  /* 0x000000120a0a7c10 */ /* 0x000fe4000ff3e0ff */
[C---:B------:R-:W-:Y:S02]  /*0730*/  IADD3.X R9, PT, PT, R7.reuse, UR17, RZ, P0, !PT ;  /* 0x0000001107097c10 */ /* 0x040fe400087fe4ff */
[----:B------:R-:W-:-:S04]  /*0740*/  IADD3.X R11, PT, PT, R7, UR19, RZ, P1, !PT ;  /* 0x00000013070b7c10 */ /* 0x000fc80008ffe4ff */
[----:B------:R0:W2:Y:S04]  /*0750*/  LDG.E R9, desc[UR20][R8.64] ;  /* 0x0000001408097981 */ /* 0x0000a8000c1e1900 */
[----:B------:R-:W3:Y:S01]  /*0760*/  LDG.E R10, desc[UR20][R10.64] ;  /* 0x000000140a0a7981 */ /* 0x000ee2000c1e1900 */
[----:B------:R-:W1:Y:S01]  /*0770*/  I2F.U32.RP R14, UR23 ;  /* 0x00000017000e7d06 */ /* 0x000e620008209000 */
[----:B------:R-:W-:Y:S01]  /*0780*/  ISETP.NE.U32.AND P1, PT, RZ, UR23, PT ;  /* 0x00000017ff007c0c */ /* 0x000fe2000bf25070 */
[----:B------:R-:W-:-:S04]  /*0790*/  UIADD3 UR12, UP1, UPT, UR12, UR23, URZ ;  /* 0x000000170c0c7290 */ /* 0x000fc8000ff3e0ff */
[----:B------:R-:W-:Y:S02]  /*07a0*/  UIADD3.X UR15, UPT, UPT, URZ, UR15, URZ, UP1, !UPT ;  /* 0x0000000fff0f7290 */ /* 0x000fe40008ffe4ff */
[----:B-1----:R-:W1:Y:S02]  /*07b0*/  MUFU.RCP R14, R14 ;  /* 0x0000000e000e7308 */ /* 0x002e640000001000 */
[----:B-1----:R-:W-:-:S06]  /*07c0*/  VIADD R12, R14, 0xffffffe ;  /* 0x0ffffffe0e0c7836 */ /* 0x002fcc0000000000 */
[----:B------:R1:W4:Y:S02]  /*07d0*/  F2I.FTZ.U32.TRUNC.NTZ R13, R12 ;  /* 0x0000000c000d7305 */ /* 0x000324000021f000 */
[----:B-1----:R-:W-:Y:S02]  /*07e0*/  IMAD.MOV.U32 R12, RZ, RZ, RZ ;  /* 0x000000ffff0c7224 */ /* 0x002fe400078e00ff */
[----:B----4-:R-:W-:-:S04]  /*07f0*/  IMAD.MOV R15, RZ, RZ, -R13 ;  /* 0x000000ffff0f7224 */ /* 0x010fc800078e0a0d */
[----:B------:R-:W-:-:S04]  /*0800*/  IMAD R15, R15, UR23, RZ ;  /* 0x000000170f0f7c24 */ /* 0x000fc8000f8e02ff */
[----:B0-----:R-:W-:Y:S01]  /*0810*/  IMAD.HI.U32 R8, R13, R15, R12 ;  /* 0x0000000f0d087227 */ /* 0x001fe200078e000c */
[----:B--2---:R-:W-:-:S04]  /*0820*/  LOP3.LUT R7, R9, R0, RZ, 0x3c, !PT ;  /* 0x0000000009077212 */ /* 0x004fc800078e3cff */
[----:B---3--:R-:W-:-:S05]  /*0830*/  SHF.R.U32.HI R7, RZ, R10, R7 ;  /* 0x0000000aff077219 */ /* 0x008fca0000011607 */
[----:B------:R-:W-:-:S04]  /*0840*/  IMAD.HI.U32 R8, R8, R7, RZ ;  /* 0x0000000708087227 */ /* 0x000fc800078e00ff */
[----:B------:R-:W-:-:S04]  /*0850*/  IMAD.MOV R8, RZ, RZ, -R8 ;  /* 0x000000ffff087224 */ /* 0x000fc800078e0a08 */
[----:B------:R-:W-:-:S05]  /*0860*/  IMAD R7, R8, UR23, R7 ;  /* 0x0000001708077c24 */ /* 0x000fca000f8e0207 */
[----:B------:R-:W-:-:S13]  /*0870*/  ISETP.GE.U32.AND P0, PT, R7, UR23, PT ;  /* 0x0000001707007c0c */ /* 0x000fda000bf06070 */
[----:B------:R-:W-:-:S04]  /*0880*/  @P0 IADD3 R7, PT, PT, R7, -UR23, RZ ;  /* 0x8000001707070c10 */ /* 0x000fc8000fffe0ff */
        /* <DEDUP_REMOVED lines=8> */
[----:B------:R-:W-:Y:S01]  /*0910*/  BSSY.RECONVERGENT B0, `(.L_x_4) ;  /* 0x0000020000007945 */ /* 0x000fe20003800200 */
[----:B--2---:R-:W-:-:S13]  /*0920*/  ISETP.NE.AND P0, PT, R9, R0, PT ;  /* 0x000000000900720c */ /* 0x004fda0003f05270 */
[----:B------:R-:W-:Y:S05]  /*0930*/  @!P0 BRA `(.L_x_5) ;  /* 0x00000000006c8947 */ /* 0x000fea0003800000 */
[----:B------:R-:W-:-:S05]  /*0940*/  IADD3 R8, P0, PT, R5, 0x1, RZ ;  /* 0x0000000105087810 */ /* 0x000fca0007f1e0ff */
[----:B------:R-:W-:-:S05]  /*0950*/  IMAD.X R7, RZ, RZ, R6, P0 ;  /* 0x000000ffff077224 */ /* 0x000fca00000e0606 */
        /* <DEDUP_REMOVED lines=11> */
[----:B------:R-:W-:-:S05]  /*0a10*/  IMAD.HI.U32 R5, R5, R8, RZ ;  /* 0x0000000805057227 */ /* 0x000fca00078e00ff */
[----:B------:R-:W-:-:S05]  /*0a20*/  IADD3 R5, PT, PT, -R5, RZ, RZ ;  /* 0x000000ff05057210 */ /* 0x000fca0007ffe1ff */
[----:B------:R-:W-:-:S05]  /*0a30*/  IMAD R5, R5, UR26, R8 ;  /* 0x0000001a05057c24 */ /* 0x000fca000f8e0208 */
[----:B------:R-:W-:-:S13]  /*0a40*/  ISETP.GE.U32.AND P0, PT, R5, UR26, PT ;  /* 0x0000001a05007c0c */ /* 0x000fda000bf06070 */
[----:B------:R-:W-:-:S05]  /*0a50*/  @P0 VIADD R5, R5, -UR26 ;  /* 0x8000001a05050c36 */ /* 0x000fca0008000000 */
[----:B------:R-:W-:-:S13]  /*0a60*/  ISETP.GE.U32.AND P0, PT, R5, UR26, PT ;  /* 0x0000001a05007c0c */ /* 0x000fda000bf06070 */
[----:B------:R-:W-:Y:S01]  /*0a70*/  @P0 VIADD R5, R5, -UR26 ;  /* 0x8000001a05050c36 */ /* 0x000fe20008000000 */
[----:B------:R-:W-:Y:S01]  /*0a80*/  @!P1 LOP3.LUT R5, RZ, UR26, RZ, 0x33, !PT ;  /* 0x0000001aff059c12 */ /* 0x000fe2000f8e33ff */
[----:B------:R-:W-:Y:S06]  /*0a90*/  BRA `(.L_x_7) ;  /* 0x00000000001c7947 */ /* 0x000fec0003800000 */
.L_x_6:
[----:B------:R-:W-:Y:S01]  /*0aa0*/  IMAD.MOV.U32 R5, RZ, RZ, R8 ;  /* 0x000000ffff057224 */ /* 0x000fe200078e0008 */
[----:B------:R-:W-:-:S07]  /*0ab0*/  MOV R6, 0xad0 ;  /* 0x00000ad000067802 */ /* 0x000fce0000000f00 */
[----:B------:R-:W-:Y:S05]  /*0ac0*/  CALL.REL.NOINC `($__internal_0_$__cuda_sm20_rem_u64) ;  /* 0x0000001400507944 */ /* 0x000fea0003c00000 */
[----:B------:R-:W-:Y:S01]  /*0ad0*/  IMAD.MOV.U32 R6, RZ, RZ, R8 ;  /* 0x000000ffff067224 */ /* 0x000fe200078e0008 */
[----:B------:R-:W-:Y:S06]  /*0ae0*/  BRA `(.L_x_7) ;  /* 0x0000000000087947 */ /* 0x000fec0003800000 */
.L_x_5:
[----:B------:R-:W-:-:S05]  /*0af0*/  IMAD.MOV.U32 R7, RZ, RZ, 0x1 ;  /* 0x00000001ff077424 */ /* 0x000fca00078e00ff */
[----:B------:R0:W-:Y:S02]  /*0b00*/  STG.E.U8 desc[UR20][R2.64], R7 ;  /* 0x0000000702007986 */ /* 0x0001e4000c101114 */
.L_x_7:
[----:B------:R-:W-:Y:S05]  /*0b10*/  BSYNC.RECONVERGENT B0 ;  /* 0x0000000000007941 */ /* 0x000fea0003800200 */
.L_x_4:
        /* <DEDUP_REMOVED lines=13> */
[----:B-1----:R-:W-:-:S06]  /*0bf0*/  IADD3 R12, PT, PT, R14, 0xffffffe, RZ ;  /* 0x0ffffffe0e0c7810 */ /* 0x002fcc0007ffe0ff */
        /* <DEDUP_REMOVED lines=23> */
[----:B------:R-:W-:-:S04]  /*0d70*/  IADD3 R8, P0, PT, R5, 0x1, RZ ;  /* 0x0000000105087810 */ /* 0x000fc80007f1e0ff */
[----:B------:R-:W-:-:S04]  /*0d80*/  IADD3.X R7, PT, PT, RZ, R6, RZ, P0, !PT ;  /* 0x00000006ff077210 */ /* 0x000fc800007fe4ff */
        /* <DEDUP_REMOVED lines=20> */
.L_x_10:
[----:B------:R-:W-:Y:S02]  /*0ed0*/  MOV R5, R8 ;  /* 0x0000000800057202 */ /* 0x000fe40000000f00 */
[----:B------:R-:W-:-:S07]  /*0ee0*/  MOV R6, 0xf00 ;  /* 0x00000f0000067802 */ /* 0x000fce0000000f00 */
[----:B------:R-:W-:Y:S05]  /*0ef0*/  CALL.REL.NOINC `($__internal_0_$__cuda_sm20_rem_u64) ;  /* 0x0000001000447944 */ /* 0x000fea0003c00000 */
[----:B------:R-:W-:Y:S01]  /*0f00*/  IMAD.MOV.U32 R6, RZ, RZ, R8 ;  /* 0x000000ffff067224 */ /* 0x000fe200078e0008 */
[----:B------:R-:W-:Y:S06]  /*0f10*/  BRA `(.L_x_11) ;  /* 0x0000000000087947 */ /* 0x000fec0003800000 */
.L_x_9:
[----:B------:R-:W-:-:S05]  /*0f20*/  IMAD.MOV.U32 R7, RZ, RZ, 0x1 ;  /* 0x00000001ff077424 */ /* 0x000fca00078e00ff */
[----:B------:R0:W-:Y:S02]  /*0f30*/  STG.E.U8 desc[UR20][R2.64], R7 ;  /* 0x0000000702007986 */ /* 0x0001e4000c101114 */
.L_x_11:
[----:B------:R-:W-:Y:S05]  /*0f40*/  BSYNC.RECONVERGENT B0 ;  /* 0x0000000000007941 */ /* 0x000fea0003800200 */
.L_x_8:
        /* <DEDUP_REMOVED lines=8> */
[----:B------:R-:W1:Y:S01]  /*0fd0*/  I2F.U32.RP R14, R4 ;  /* 0x00000004000e7306 */ /* 0x000e620000209000 */
[----:B------:R-:W-:-:S07]  /*0fe0*/  ISETP.NE.U32.AND P1, PT, R4, RZ, PT ;  /* 0x000000ff0400720c */ /* 0x000fce0003f25070 */
[----:B-1----:R-:W1:Y:S02]  /*0ff0*/  MUFU.RCP R14, R14 ;  /* 0x0000000e000e7308 */ /* 0x002e640000001000 */
[----:B-1----:R-:W-:-:S06]  /*1000*/  VIADD R12, R14, 0xffffffe ;  /* 0x0ffffffe0e0c7836 */ /* 0x002fcc0000000000 */
[----:B------:R1:W4:Y:S02]  /*1010*/  F2I.FTZ.U32.TRUNC.NTZ R13, R12 ;  /* 0x0000000c000d7305 */ /* 0x000324000021f000 */
[----:B-1----:R-:W-:Y:S02]  /*1020*/  IMAD.MOV.U32 R12, RZ, RZ, RZ ;  /* 0x000000ffff0c7224 */ /* 0x002fe400078e00ff */
[----:B----4-:R-:W-:-:S04]  /*1030*/  IMAD.MOV R15, RZ, RZ, -R13 ;  /* 0x000000ffff0f7224 */ /* 0x010fc800078e0a0d */
[----:B------:R-:W-:-:S04]  /*1040*/  IMAD R15, R15, R4, RZ ;  /* 0x000000040f0f7224 */ /* 0x000fc800078e02ff */
[----:B0-----:R-:W-:Y:S01]  /*1050*/  IMAD.HI.U32 R8, R13, R15, R12 ;  /* 0x0000000f0d087227 */ /* 0x001fe200078e000c */
[----:B--2---:R-:W-:-:S04]  /*1060*/  LOP3.LUT R7, R9, R0, RZ, 0x3c, !PT ;  /* 0x0000000009077212 */ /* 0x004fc800078e3cff */
[----:B---3--:R-:W-:-:S05]  /*1070*/  SHF.R.U32.HI R7, RZ, R10, R7 ;  /* 0x0000000aff077219 */ /* 0x008fca0000011607 */
[----:B------:R-:W-:-:S05]  /*1080*/  IMAD.HI.U32 R8, R8, R7, RZ ;  /* 0x0000000708087227 */ /* 0x000fca00078e00ff */
[----:B------:R-:W-:-:S05]  /*1090*/  IADD3 R8, PT, PT, -R8, RZ, RZ ;  /* 0x000000ff08087210 */ /* 0x000fca0007ffe1ff */
[----:B------:R-:W-:-:S05]  /*10a0*/  IMAD R7, R4, R8, R7 ;  /* 0x0000000804077224 */ /* 0x000fca00078e0207 */
[----:B------:R-:W-:-:S13]  /*10b0*/  ISETP.GE.U32.AND P0, PT, R7, R4, PT ;  /* 0x000000040700720c */ /* 0x000fda0003f06070 */
[----:B------:R-:W-:-:S05]  /*10c0*/  @P0 IMAD.IADD R7, R7, 0x1, -R4 ;  /* 0x0000000107070824 */ /* 0x000fca00078e0a04 */
[----:B------:R-:W-:-:S13]  /*10d0*/  ISETP.GE.U32.AND P0, PT, R7, R4, PT ;  /* 0x000000040700720c */ /* 0x000fda0003f06070 */
[----:B------:R-:W-:Y:S01]  /*10e0*/  @P0 IMAD.IADD R7, R7, 0x1, -R4 ;  /* 0x0000000107070824 */ /* 0x000fe200078e0a04 */
[----:B------:R-:W-:-:S04]  /*10f0*/  @!P1 LOP3.LUT R7, RZ, R4, RZ, 0x33, !PT ;  /* 0x00000004ff079212 */ /* 0x000fc800078e33ff */
[----:B------:R-:W-:-:S04]  /*1100*/  IADD3 R7, P0, P1, R7, UR12, R4 ;  /* 0x0000000c07077c10 */ /* 0x000fc8000f91e004 */
[----:B------:R-:W-:Y:S02]  /*1110*/  IADD3.X R10, PT, PT, RZ, UR15, RZ, P0, P1 ;  /* 0x0000000fff0a7c10 */ /* 0x000fe400087e24ff */
        /* <DEDUP_REMOVED lines=28> */
.L_x_14:
[----:B------:R-:W-:Y:S01]  /*12e0*/  IMAD.MOV.U32 R5, RZ, RZ, R8 ;  /* 0x000000ffff057224 */ /* 0x000fe200078e0008 */
[----:B------:R-:W-:-:S07]  /*12f0*/  MOV R6, 0x1310 ;  /* 0x0000131000067802 */ /* 0x000fce0000000f00 */
[----:B------:R-:W-:Y:S05]  /*1300*/  CALL.REL.NOINC `($__internal_0_$__cuda_sm20_rem_u64) ;  /* 0x0000000c00407944 */ /* 0x000fea0003c00000 */
[----:B------:R-:W-:Y:S01]  /*1310*/  IMAD.MOV.U32 R6, RZ, RZ, R8 ;  /* 0x000000ffff067224 */ /* 0x000fe200078e0008 */
[----:B------:R-:W-:Y:S06]  /*1320*/  BRA `(.L_x_15) ;  /* 0x0000000000087947 */ /* 0x000fec0003800000 */
.L_x_13:
[----:B------:R-:W-:-:S05]  /*1330*/  IMAD.MOV.U32 R7, RZ, RZ, 0x1 ;  /* 0x00000001ff077424 */ /* 0x000fca00078e00ff */
[----:B------:R0:W-:Y:S02]  /*1340*/  STG.E.U8 desc[UR20][R2.64], R7 ;  /* 0x0000000702007986 */ /* 0x0001e4000c101114 */
.L_x_15:
[----:B------:R-:W-:Y:S05]  /*1350*/  BSYNC.RECONVERGENT B0 ;  /* 0x0000000000007941 */ /* 0x000fea0003800200 */
.L_x_12:
[----:B------:R-:W-:-:S04]  /*1360*/  UIADD3 UR6, UP1, UPT, UR6, 0x4, URZ ;  /* 0x0000000406067890 */ /* 0x000fc8000ff3e0ff */
[----:B------:R-:W-:Y:S01]  /*1370*/  UIADD3.X UR7, UPT, UPT, URZ, UR7, URZ, UP1, !UPT ;  /* 0x00000007ff077290 */ /* 0x000fe20008ffe4ff */
[----:B------:R-:W-:Y:S11]  /*1380*/  BRA.U UP0, `(.L_x_16) ;  /* 0xffffffed00bc7547 */ /* 0x000ff6000b83ffff */
.L_x_0:
[----:B------:R-:W-:-:S04]  /*1390*/  ISETP.NE.U32.AND P0, PT, RZ, UR22, PT ;  /* 0x00000016ff007c0c */ /* 0x000fc8000bf05070 */
[----:B------:R-:W-:-:S13]  /*13a0*/  ISETP.NE.AND.EX P0, PT, RZ, RZ, PT, P0 ;  /* 0x000000ffff00720c */ /* 0x000fda0003f05300 */
[----:B-1----:R-:W-:Y:S05]  /*13b0*/  @!P0 EXIT ;  /* 0x000000000000894d */ /* 0x002fea0003800000 */
[----:B------:R-:W-:-:S04]  /*13c0*/  UISETP.NE.U32.AND UP0, UPT, UR22, 0x1, UPT ;  /* 0x000000011600788c */ /* 0x000fc8000bf05070 */
[----:B------:R-:W-:-:S09]  /*13d0*/  UISETP.NE.AND.EX UP0, UPT, URZ, URZ, UPT, UP0 ;  /* 0x000000ffff00728c */ /* 0x000fd2000bf05300 */
[----:B------:R-:W-:Y:S05]  /*13e0*/  BRA.U !UP0, `(.L_x_17) ;  /* 0x00000009084c7547 */ /* 0x000fea000b800000 */
[----:B------:R-:W1:Y:S01]  /*13f0*/  LDCU.128 UR12, c[0x0][0x390] ;  /* 0x00007200ff0c77ac */ /* 0x000e620008000c00 */
[C---:B------:R-:W-:Y:S01]  /*1400*/  IMAD.SHL.U32 R10, R5.reuse, 0x4, RZ ;  /* 0x00000004050a7824 */ /* 0x040fe200078e00ff */
[----:B------:R-:W-:Y:S01]  /*1410*/  SHF.L.U64.HI R4, R5, 0x2, R6 ;  /* 0x0000000205047819 */ /* 0x000fe20000010206 */
[----:B------:R-:W2:Y:S03]  /*1420*/  LDCU UR11, c[0x0][0x3a8] ;  /* 0x00007500ff0b77ac */ /* 0x000ea60008000800 */
[C---:B-1----:R-:W-:Y:S02]  /*1430*/  IADD3 R8, P0, PT, R10.reuse, UR12, RZ ;  /* 0x0000000c0a087c10 */ /* 0x042fe4000ff1e0ff */
[----:B------:R-:W-:Y:S02]  /*1440*/  IADD3 R10, P1, PT, R10, UR14, RZ ;  /* 0x0000000e0a0a7c10 */ /* 0x000fe4000ff3e0ff */
[C---:B------:R-:W-:Y:S01]  /*1450*/  IADD3.X R9, PT, PT, R4.reuse, UR13, RZ, P0, !PT ;  /* 0x0000000d04097c10 */ /* 0x040fe200087fe4ff */
[----:B--2---:R-:W1:Y:S01]  /*1460*/  I2F.U32.RP R14, UR11 ;  /* 0x0000000b000e7d06 */ /* 0x004e620008209000 */
[----:B------:R-:W-:Y:S01]  /*1470*/  IADD3.X R11, PT, PT, R4, UR15, RZ, P1, !PT ;  /* 0x0000000f040b7c10 */ /* 0x000fe20008ffe4ff */
[----:B------:R-:W2:Y:S03]  /*1480*/  LDCU.64 UR12, c[0x0][0x3b0] ;  /* 0x00007600ff0c77ac */ /* 0x000ea60008000a00 */
[----:B------:R-:W0:Y:S04]  /*1490*/  LDG.E R9, desc[UR20][R8.64] ;  /* 0x0000001408097981 */ /* 0x000e28000c1e1900 */
[----:B------:R-:W3:Y:S01]  /*14a0*/  LDG.E R10, desc[UR20][R10.64] ;  /* 0x000000140a0a7981 */ /* 0x000ee2000c1e1900 */
[----:B------:R-:W-:Y:S01]  /*14b0*/  ISETP.NE.U32.AND P1, PT, RZ, UR11, PT ;  /* 0x0000000bff007c0c */ /* 0x000fe2000bf25070 */
[----:B------:R-:W-:-:S02]  /*14c0*/  UIMAD.WIDE.U32 UR6, UR8, UR11, URZ ;  /* 0x0000000b080672a5 */ /* 0x000fc4000f8e00ff */
[----:B------:R-:W-:Y:S01]  /*14d0*/  UIMAD UR4, UR9, UR11, URZ ;  /* 0x0000000b090472a4 */ /* 0x000fe2000f8e02ff */
[----:B-1----:R-:W1:Y:S03]  /*14e0*/  MUFU.RCP R14, R14 ;  /* 0x0000000e000e7308 */ /* 0x002e660000001000 */
[----:B------:R-:W-:Y:S01]  /*14f0*/  UIADD3 UR4, UPT, UPT, UR7, UR4, URZ ;  /* 0x0000000407047290 */ /* 0x000fe2000fffe0ff */
[----:B-1----:R-:W-:-:S04]  /*1500*/  IADD3 R12, PT, PT, R14, 0xffffffe, RZ ;  /* 0x0ffffffe0e0c7810 */ /* 0x002fc80007ffe0ff */
[----:B------:R1:W4:Y:S02]  /*1510*/  F2I.FTZ.U32.TRUNC.NTZ R13, R12 ;  /* 0x0000000c000d7305 */ /* 0x000324000021f000 */
[----:B-1----:R-:W-:Y:S02]  /*1520*/  IMAD.MOV.U32 R12, RZ, RZ, RZ ;  /* 0x000000ffff0c7224 */ /* 0x002fe400078e00ff */
[----:B----4-:R-:W-:-:S04]  /*1530*/  IMAD.MOV R15, RZ, RZ, -R13 ;  /* 0x000000ffff0f7224 */ /* 0x010fc800078e0a0d */
[----:B------:R-:W-:-:S04]  /*1540*/  IMAD R15, R15, UR11, RZ ;  /* 0x0000000b0f0f7c24 */ /* 0x000fc8000f8e02ff */
[----:B------:R-:W-:Y:S01]  /*1550*/  IMAD.HI.U32 R4, R13, R15, R12 ;  /* 0x0000000f0d047227 */ /* 0x000fe200078e000c */
[----:B0----5:R-:W-:-:S04]  /*1560*/  LOP3.LUT R7, R9, R0, RZ, 0x3c, !PT ;  /* 0x0000000009077212 */ /* 0x021fc800078e3cff */
        /* <DEDUP_REMOVED lines=11> */
[----:B--2---:R-:W-:-:S04]  /*1620*/  LEA R8, P0, R7, UR12, 0x2 ;  /* 0x0000000c07087c11 */ /* 0x004fc8000f8010ff */
        /* <DEDUP_REMOVED lines=9> */
[----:B------:R-:W0:Y:S01]  /*16c0*/  LDCU UR11, c[0x0][0x3a4] ;  /* 0x00007480ff0b77ac */ /* 0x000e220008000800 */
[----:B------:R-:W-:Y:S01]  /*16d0*/  IMAD.MOV.U32 R4, RZ, RZ, RZ ;  /* 0x000000ffff047224 */ /* 0x000fe200078e00ff */
[----:B0-----:R-:W0:Y:S01]  /*16e0*/  I2F.U32.RP R6, UR11 ;  /* 0x0000000b00067d06 */ /* 0x001e220008209000 */
[----:B------:R-:W-:-:S07]  /*16f0*/  ISETP.NE.U32.AND P1, PT, RZ, UR11, PT ;  /* 0x0000000bff007c0c */ /* 0x000fce000bf25070 */
[----:B0-----:R-:W0:Y:S02]  /*1700*/  MUFU.RCP R6, R6 ;  /* 0x0000000600067308 */ /* 0x001e240000001000 */
[----:B0-----:R-:W-:Y:S02]  /*1710*/  VIADD R8, R6, 0xffffffe ;  /* 0x0ffffffe06087836 */ /* 0x001fe40000000000 */
[----:B------:R-:W-:-:S04]  /*1720*/  HFMA2 R6, -RZ, RZ, 0, 0 ;  /* 0x00000000ff067431 */ /* 0x000fc800000001ff */
[----:B------:R-:W0:Y:S02]  /*1730*/  F2I.FTZ.U32.TRUNC.NTZ R5, R8 ;  /* 0x0000000800057305 */ /* 0x000e24000021f000 */
[----:B0-----:R-:W-:-:S04]  /*1740*/  IMAD.MOV R9, RZ, RZ, -R5 ;  /* 0x000000ffff097224 */ /* 0x001fc800078e0a05 */
        /* <DEDUP_REMOVED lines=11> */
.L_x_20:
[----:B------:R-:W-:Y:S02]  /*1800*/  IMAD.MOV.U32 R5, RZ, RZ, R7 ;  /* 0x000000ffff057224 */ /* 0x000fe400078e0007 */
[----:B------:R-:W-:Y:S01]  /*1810*/  IMAD.MOV.U32 R7, RZ, RZ, R6 ;  /* 0x000000ffff077224 */ /* 0x000fe200078e0006 */
[----:B------:R-:W-:-:S07]  /*1820*/  MOV R6, 0x1840 ;  /* 0x0000184000067802 */ /* 0x000fce0000000f00 */
[----:B------:R-:W-:Y:S05]  /*1830*/  CALL.REL.NOINC `($__internal_0_$__cuda_sm20_rem_u64) ;  /* 0x0000000400f47944 */ /* 0x000fea0003c00000 */
[----:B------:R-:W-:Y:S01]  /*1840*/  IMAD.MOV.U32 R6, RZ, RZ, R8 ;  /* 0x000000ffff067224 */ /* 0x000fe200078e0008 */
[----:B------:R-:W-:Y:S06]  /*1850*/  BRA `(.L_x_21) ;  /* 0x0000000000087947 */ /* 0x000fec0003800000 */
.L_x_19:
[----:B------:R-:W-:-:S05]  /*1860*/  IMAD.MOV.U32 R4, RZ, RZ, 0x1 ;  /* 0x00000001ff047424 */ /* 0x000fca00078e00ff */
[----:B------:R0:W-:Y:S02]  /*1870*/  STG.E.U8 desc[UR20][R2.64], R4 ;  /* 0x0000000402007986 */ /* 0x0001e4000c101114 */
.L_x_21:
[----:B------:R-:W-:Y:S05]  /*1880*/  BSYNC.RECONVERGENT B0 ;  /* 0x0000000000007941 */ /* 0x000fea0003800200 */
.L_x_18:
[----:B------:R-:W1:Y:S01]  /*1890*/  LDCU.128 UR12, c[0x0][0x390] ;  /* 0x00007200ff0c77ac */ /* 0x000e620008000c00 */
[C---:B------:R-:W-:Y:S01]  /*18a0*/  IMAD.SHL.U32 R10, R5.reuse, 0x4, RZ ;  /* 0x00000004050a7824 */ /* 0x040fe200078e00ff */
[----:B0-----:R-:W-:Y:S01]  /*18b0*/  SHF.L.U64.HI R4, R5, 0x2, R6 ;  /* 0x0000000205047819 */ /* 0x001fe20000010206 */
[----:B------:R-:W0:Y:S03]  /*18c0*/  LDC R14, c[0x0][0x3a8] ;  /* 0x0000ea00ff0e7b82 */ /* 0x000e260000000800 */
[C---:B-1----:R-:W-:Y:S02]  /*18d0*/  IADD3 R8, P0, PT, R10.reuse, UR12, RZ ;  /* 0x0000000c0a087c10 */ /* 0x042fe4000ff1e0ff */
[----:B------:R-:W-:Y:S02]  /*18e0*/  IADD3 R10, P1, PT, R10, UR14, RZ ;  /* 0x0000000e0a0a7c10 */ /* 0x000fe4000ff3e0ff */
[C---:B------:R-:W-:Y:S01]  /*18f0*/  IADD3.X R9, PT, PT, R4.reuse, UR13, RZ, P0, !PT ;  /* 0x0000000d04097c10 */ /* 0x040fe200087fe4ff */
[----:B------:R-:W1:Y:S01]  /*1900*/  LDCU.64 UR12, c[0x0][0x3b0] ;  /* 0x00007600ff0c77ac */ /* 0x000e620008000a00 */
[----:B------:R-:W-:-:S04]  /*1910*/  IADD3.X R11, PT, PT, R4, UR15, RZ, P1, !PT ;  /* 0x0000000f040b7c10 */ /* 0x000fc80008ffe4ff */
[----:B------:R-:W2:Y:S04]  /*1920*/  LDG.E R9, desc[UR20][R8.64] ;  /* 0x0000001408097981 */ /* 0x000ea8000c1e1900 */
[----:B------:R-:W3:Y:S01]  /*1930*/  LDG.E R10, desc[UR20][R10.64] ;  /* 0x000000140a0a7981 */ /* 0x000ee2000c1e1900 */
[----:B0-----:R-:W0:Y:S01]  /*1940*/  I2F.U32.RP R15, R14 ;  /* 0x0000000e000f7306 */ /* 0x001e220000209000 */
[----:B------:R-:W-:-:S07]  /*1950*/  ISETP.NE.U32.AND P1, PT, R14, RZ, PT ;  /* 0x000000ff0e00720c */ /* 0x000fce0003f25070 */
[----:B0-----:R-:W0:Y:S02]  /*1960*/  MUFU.RCP R15, R15 ;  /* 0x0000000f000f7308 */ /* 0x001e240000001000 */
[----:B0-----:R-:W-:-:S06]  /*1970*/  VIADD R12, R15, 0xffffffe ;  /* 0x0ffffffe0f0c7836 */ /* 0x001fcc0000000000 */
[----:B------:R0:W4:Y:S02]  /*1980*/  F2I.FTZ.U32.TRUNC.NTZ R13, R12 ;  /* 0x0000000c000d7305 */ /* 0x000124000021f000 */
[----:B0-----:R-:W-:Y:S01]  /*1990*/  IMAD.MOV.U32 R12, RZ, RZ, RZ ;  /* 0x000000ffff0c7224 */ /* 0x001fe200078e00ff */
[----:B----4-:R-:W-:-:S05]  /*19a0*/  IADD3 R17, PT, PT, RZ, -R13, RZ ;  /* 0x8000000dff117210 */ /* 0x010fca0007ffe0ff */
[----:B------:R-:W-:-:S04]  /*19b0*/  IMAD R17, R17, R14, RZ ;  /* 0x0000000e11117224 */ /* 0x000fc800078e02ff */
[----:B------:R-:W-:Y:S01]  /*19c0*/  IMAD.HI.U32 R4, R13, R17, R12 ;  /* 0x000000110d047227 */ /* 0x000fe200078e000c */
[----:B--2---:R-:W-:-:S04]  /*19d0*/  LOP3.LUT R7, R9, R0, RZ, 0x3c, !PT ;  /* 0x0000000009077212 */ /* 0x004fc800078e3cff */
[----:B---3--:R-:W-:-:S05]  /*19e0*/  SHF.R.U32.HI R7, RZ, R10, R7 ;  /* 0x0000000aff077219 */ /* 0x008fca0000011607 */
[----:B------:R-:W-:-:S04]  /*19f0*/  IMAD.HI.U32 R4, R4, R7, RZ ;  /* 0x0000000704047227 */ /* 0x000fc800078e00ff */
[----:B------:R-:W-:-:S04]  /*1a00*/  IMAD.MOV R4, RZ, RZ, -R4 ;  /* 0x000000ffff047224 */ /* 0x000fc800078e0a04 */
        /* <DEDUP_REMOVED lines=8> */
[----:B-1----:R-:W-:-:S04]  /*1a90*/  LEA R8, P0, R7, UR12, 0x2 ;  /* 0x0000000c07087c11 */ /* 0x002fc8000f8010ff */
        /* <DEDUP_REMOVED lines=15> */
[----:B------:R-:W-:-:S04]  /*1b90*/  IMAD.MOV.U32 R6, RZ, RZ, RZ ;  /* 0x000000ffff067224 */ /* 0x000fc800078e00ff */
[----:B------:R-:W0:Y:S02]  /*1ba0*/  F2I.FTZ.U32.TRUNC.NTZ R5, R8 ;  /* 0x0000000800057305 */ /* 0x000e24000021f000 */
[----:B0-----:R-:W-:-:S05]  /*1bb0*/  IADD3 R9, PT, PT, RZ, -R5, RZ ;  /* 0x80000005ff097210 */ /* 0x001fca0007ffe0ff */
        /* <DEDUP_REMOVED lines=11> */
.L_x_24:
[----:B------:R-:W-:Y:S01]  /*1c70*/  IMAD.MOV.U32 R5, RZ, RZ, R7 ;  /* 0x000000ffff057224 */ /* 0x000fe200078e0007 */
[----:B------:R-:W-:Y:S02]  /*1c80*/  MOV R7, R6 ;  /* 0x0000000600077202 */ /* 0x000fe40000000f00 */
[----:B------:R-:W-:-:S07]  /*1c90*/  MOV R6, 0x1cb0 ;  /* 0x00001cb000067802 */ /* 0x000fce0000000f00 */
[----:B------:R-:W-:Y:S05]  /*1ca0*/  CALL.REL.NOINC `($__internal_0_$__cuda_sm20_rem_u64) ;  /* 0x0000000000d87944 */ /* 0x000fea0003c00000 */
[----:B------:R-:W-:Y:S01]  /*1cb0*/  IMAD.MOV.U32 R6, RZ, RZ, R8 ;  /* 0x000000ffff067224 */ /* 0x000fe200078e0008 */
[----:B------:R-:W-:Y:S06]  /*1cc0*/  BRA `(.L_x_25) ;  /* 0x0000000000087947 */ /* 0x000fec0003800000 */
.L_x_23:
[----:B------:R-:W-:-:S05]  /*1cd0*/  IMAD.MOV.U32 R4, RZ, RZ, 0x1 ;  /* 0x00000001ff047424 */ /* 0x000fca00078e00ff */
[----:B------:R0:W-:Y:S02]  /*1ce0*/  STG.E.U8 desc[UR20][R2.64], R4 ;  /* 0x0000000402007986 */ /* 0x0001e4000c101114 */
.L_x_25:
[----:B------:R-:W-:Y:S05]  /*1cf0*/  BSYNC.RECONVERGENT B0 ;  /* 0x0000000000007941 */ /* 0x000fea0003800200 */
.L_x_22:
[----:B------:R-:W-:-:S04]  /*1d00*/  UIADD3 UR8, UP0, UPT, UR8, 0x2, URZ ;  /* 0x0000000208087890 */ /* 0x000fc8000ff1e0ff */
[----:B------:R-:W-:-:S12]  /*1d10*/  UIADD3.X UR9, UPT, UPT, URZ, UR9, URZ, UP0, !UPT ;  /* 0x00000009ff097290 */ /* 0x000fd800087fe4ff */
.L_x_17:
[----:B0-----:R-:W0:Y:S02]  /*1d20*/  LDC R4, c[0x0][0x3a0] ;  /* 0x0000e800ff047b82 */ /* 0x001e240000000800 */
[----:B0-----:R-:W-:-:S04]  /*1d30*/  LOP3.LUT R4, R4, 0x1, RZ, 0xc0, !PT ;  /* 0x0000000104047812 */ /* 0x001fc800078ec0ff */
[----:B------:R-:W-:-:S04]  /*1d40*/  ISETP.NE.U32.AND P0, PT, R4, 0x1, PT ;  /* 0x000000010400780c */ /* 0x000fc80003f05070 */
[----:B------:R-:W-:-:S13]  /*1d50*/  ISETP.NE.U32.AND.EX P0, PT, RZ, RZ, PT, P0 ;  /* 0x000000ffff00720c */ /* 0x000fda0003f05100 */
[----:B------:R-:W-:Y:S05]  /*1d60*/  @P0 EXIT ;  /* 0x000000000000094d */ /* 0x000fea0003800000 */
[----:B------:R-:W0:Y:S01]  /*1d70*/  LDCU.128 UR4, c[0x0][0x390] ;  /* 0x00007200ff0477ac */ /* 0x000e220008000c00 */
[C---:B------:R-:W-:Y:S01]  /*1d80*/  IMAD.SHL.U32 R7, R5.reuse, 0x4, RZ ;  /* 0x0000000405077824 */ /* 0x040fe200078e00ff */
[----:B------:R-:W-:Y:S01]  /*1d90*/  SHF.L.U64.HI R8, R5, 0x2, R6 ;  /* 0x0000000205087819 */ /* 0x000fe20000010206 */
[----:B------:R-:W1:Y:S03]  /*1da0*/  LDC R13, c[0x0][0x3a8] ;  /* 0x0000ea00ff0d7b82 */ /* 0x000e660000000800 */
[C---:B0-----:R-:W-:Y:S02]  /*1db0*/  IADD3 R4, P0, PT, R7.reuse, UR4, RZ ;  /* 0x0000000407047c10 */ /* 0x041fe4000ff1e0ff */
[----:B------:R-:W-:Y:S02]  /*1dc0*/  IADD3 R6, P1, PT, R7, UR6, RZ ;  /* 0x0000000607067c10 */ /* 0x000fe4000ff3e0ff */
[C---:B------:R-:W-:Y:S01]  /*1dd0*/  IADD3.X R5, PT, PT, R8.reuse, UR5, RZ, P0, !PT ;  /* 0x0000000508057c10 */ /* 0x040fe200087fe4ff */
[----:B------:R-:W0:Y:S01]  /*1de0*/  LDCU.64 UR4, c[0x0][0x3b0] ;  /* 0x00007600ff0477ac */ /* 0x000e220008000a00 */
[----:B------:R-:W-:-:S04]  /*1df0*/  IADD3.X R7, PT, PT, R8, UR7, RZ, P1, !PT ;  /* 0x0000000708077c10 */ /* 0x000fc80008ffe4ff */
[----:B------:R-:W2:Y:S04]  /*1e00*/  LDG.E R5, desc[UR20][R4.64] ;  /* 0x0000001404057981 */ /* 0x000ea8000c1e1900 */
[----:B------:R3:W4:Y:S01]  /*1e10*/  LDG.E R6, desc[UR20][R6.64] ;  /* 0x0000001406067981 */ /* 0x000722000c1e1900 */
[----:B-1----:R-:W1:Y:S01]  /*1e20*/  I2F.U32.RP R10, R13 ;  /* 0x0000000d000a7306 */ /* 0x002e620000209000 */
[C---:B------:R-:W-:Y:S01]  /*1e30*/  ISETP.NE.U32.AND P1, PT, R13.reuse, RZ, PT ;  /* 0x000000ff0d00720c */ /* 0x040fe20003f25070 */
[----:B---3--:R-:W-:-:S06]  /*1e40*/  IMAD R7, R13, UR9, RZ ;  /* 0x000000090d077c24 */ /* 0x008fcc000f8e02ff */
[----:B-1----:R-:W1:Y:S02]  /*1e50*/  MUFU.RCP R10, R10 ;  /* 0x0000000a000a7308 */ /* 0x002e640000001000 */
[----:B-1----:R-:W-:-:S06]  /*1e60*/  VIADD R8, R10, 0xffffffe ;  /* 0x0ffffffe0a087836 */ /* 0x002fcc0000000000 */
[----:B------:R1:W3:Y:S02]  /*1e70*/  F2I.FTZ.U32.TRUNC.NTZ R9, R8 ;  /* 0x0000000800097305 */ /* 0x0002e4000021f000 */
[----:B-1----:R-:W-:Y:S02]  /*1e80*/  IMAD.MOV.U32 R8, RZ, RZ, RZ ;  /* 0x000000ffff087224 */ /* 0x002fe400078e00ff */
[----:B---3--:R-:W-:-:S04]  /*1e90*/  IMAD.MOV R12, RZ, RZ, -R9 ;  /* 0x000000ffff0c7224 */ /* 0x008fc800078e0a09 */
[----:B------:R-:W-:-:S04]  /*1ea0*/  IMAD R15, R12, R13, RZ ;  /* 0x0000000d0c0f7224 */ /* 0x000fc800078e02ff */
[----:B------:R-:W-:Y:S01]  /*1eb0*/  IMAD.HI.U32 R15, R9, R15, R8 ;  /* 0x0000000f090f7227 */ /* 0x000fe200078e0008 */
[----:B--2--5:R-:W-:-:S04]  /*1ec0*/  LOP3.LUT R11, R5, R0, RZ, 0x3c, !PT ;  /* 0x00000000050b7212 */ /* 0x024fc800078e3cff */
[----:B----4-:R-:W-:-:S05]  /*1ed0*/  SHF.R.U32.HI R6, RZ, R6, R11 ;  /* 0x00000006ff067219 */ /* 0x010fca000001160b */
[----:B------:R-:W-:-:S05]  /*1ee0*/  IMAD.HI.U32 R4, R15, R6, RZ ;  /* 0x000000060f047227 */ /* 0x000fca00078e00ff */
[----:B------:R-:W-:-:S05]  /*1ef0*/  IADD3 R5, PT, PT, -R4, RZ, RZ ;  /* 0x000000ff04057210 */ /* 0x000fca0007ffe1ff */
[----:B------:R-:W-:Y:S02]  /*1f00*/  IMAD R4, R13, R5, R6 ;  /* 0x000000050d047224 */ /* 0x000fe400078e0206 */
[----:B------:R-:W-:-:S03]  /*1f10*/  IMAD.MOV.U32 R5, RZ, RZ, RZ ;  /* 0x000000ffff057224 */ /* 0x000fc600078e00ff */
[----:B------:R-:W-:-:S13]  /*1f20*/  ISETP.GE.U32.AND P0, PT, R4, R13, PT ;  /* 0x0000000d0400720c */ /* 0x000fda0003f06070 */
[----:B------:R-:W-:-:S05]  /*1f30*/  @P0 IMAD.IADD R4, R4, 0x1, -R13 ;  /* 0x0000000104040824 */ /* 0x000fca00078e0a0d */
[----:B------:R-:W-:-:S13]  /*1f40*/  ISETP.GE.U32.AND P0, PT, R4, R13, PT ;  /* 0x0000000d0400720c */ /* 0x000fda0003f06070 */
[----:B------:R-:W-:Y:S01]  /*1f50*/  @P0 IMAD.IADD R4, R4, 0x1, -R13 ;  /* 0x0000000104040824 */ /* 0x000fe200078e0a0d */
[----:B------:R-:W-:-:S05]  /*1f60*/  @!P1 LOP3.LUT R4, RZ, R13, RZ, 0x33, !PT ;  /* 0x0000000dff049212 */ /* 0x000fca00078e33ff */
[----:B------:R-:W-:-:S04]  /*1f70*/  IMAD.WIDE.U32 R4, R13, UR8, R4 ;  /* 0x000000080d047c25 */ /* 0x000fc8000f8e0004 */
[----:B------:R-:W-:Y:S01]  /*1f80*/  IMAD.IADD R5, R5, 0x1, R7 ;  /* 0x0000000105057824 */ /* 0x000fe200078e0207 */
[----:B0-----:R-:W-:-:S04]  /*1f90*/  LEA R6, P0, R4, UR4, 0x2 ;  /* 0x0000000404067c11 */ /* 0x001fc8000f8010ff */
[----:B------:R-:W-:-:S06]  /*1fa0*/  LEA.HI.X R7, R4, UR5, R5, 0x2, P0 ;  /* 0x0000000504077c11 */ /* 0x000fcc00080f1405 */
[----:B------:R-:W2:Y:S02]  /*1fb0*/  LDG.E R7, desc[UR20][R6.64] ;  /* 0x0000001406077981 */ /* 0x000ea4000c1e1900 */
[----:B--2---:R-:W-:-:S13]  /*1fc0*/  ISETP.NE.AND P0, PT, R7, R0, PT ;  /* 0x000000000700720c */ /* 0x004fda0003f05270 */
[----:B------:R-:W-:Y:S05]  /*1fd0*/  @P0 EXIT ;  /* 0x000000000000094d */ /* 0x000fea0003800000 */
[----:B------:R-:W-:-:S05]  /*1fe0*/  IMAD.MOV.U32 R0, RZ, RZ, 0x1 ;  /* 0x00000001ff007424 */ /* 0x000fca00078e00ff */
[----:B------:R-:W-:Y:S01]  /*1ff0*/  STG.E.U8 desc[UR20][R2.64], R0 ;  /* 0x0000000002007986 */ /* 0x000fe2000c101114 */
[----:B------:R-:W-:Y:S05]  /*2000*/  EXIT ;  /* 0x000000000000794d */ /* 0x000fea0003800000 */
        .weak           $__internal_0_$__cuda_sm20_rem_u64
        .type           $__internal_0_$__cuda_sm20_rem_u64,@function
        .size           $__internal_0_$__cuda_sm20_rem_u64,(.L_x_40 - $__internal_0_$__cuda_sm20_rem_u64)
$__internal_0_$__cuda_sm20_rem_u64:
[----:B------:R-:W-:Y:S02]  /*2010*/  UMOV UR11, UR5 ;  /* 0x00000005000b7c82 */ /* 0x000fe40008000000 */
[----:B------:R-:W0:Y:S08]  /*2020*/  I2F.U64.RP R12, UR10 ;  /* 0x0000000a000c7d12 */ /* 0x000e300008309000 */
[----:B0-----:R-:W0:Y:S02]  /*2030*/  MUFU.RCP R12, R12 ;  /* 0x0000000c000c7308 */ /* 0x001e240000001000 */
[----:B0-----:R-:W-:-:S06]  /*2040*/  IADD3 R8, PT, PT, R12, 0x1ffffffe, RZ ;  /* 0x1ffffffe0c087810 */ /* 0x001fcc0007ffe0ff */
[----:B------:R-:W0:Y:S02]  /*2050*/  F2I.U64.TRUNC R8, R8 ;  /* 0x0000000800087311 */ /* 0x000e24000020d800 */
[----:B0-----:R-:W-:-:S04]  /*2060*/  IMAD.WIDE.U32 R10, R8, UR10, RZ ;  /* 0x0000000a080a7c25 */ /* 0x001fc8000f8e00ff */
[----:B------:R-:W-:Y:S01]  /*2070*/  IMAD R11, R8, UR5, R11 ;  /* 0x00000005080b7c24 */ /* 0x000fe2000f8e020b */
[----:B------:R-:W-:-:S03]  /*2080*/  IADD3 R13, P0, PT, RZ, -R10, RZ ;  /* 0x8000000aff0d7210 */ /* 0x000fc60007f1e0ff */
[----:B------:R-:W-:Y:S02]  /*2090*/  IMAD R11, R9, UR10, R11 ;  /* 0x0000000a090b7c24 */ /* 0x000fe4000f8e020b */
[----:B------:R-:W-:-:S04]  /*20a0*/  IMAD.HI.U32 R10, R8, R13, RZ ;  /* 0x0000000d080a7227 */ /* 0x000fc800078e00ff */
[----:B------:R-:W-:Y:S02]  /*20b0*/  IMAD.X R15, RZ, RZ, ~R11, P0 ;  /* 0x000000ffff0f7224 */ /* 0x000fe400000e0e0b */
[----:B------:R-:W-:Y:S02]  /*20c0*/  IMAD.MOV.U32 R11, RZ, RZ, R8 ;  /* 0x000000ffff0b7224 */ /* 0x000fe400078e0008 */
[-C--:B------:R-:W-:Y:S02]  /*20d0*/  IMAD R17, R9, R15.reuse, RZ ;  /* 0x0000000f09117224 */ /* 0x080fe400078e02ff */
[----:B------:R-:W-:-:S04]  /*20e0*/  IMAD.WIDE.U32 R10, P0, R8, R15, R10 ;  /* 0x0000000f080a7225 */ /* 0x000fc8000780000a */
[----:B------:R-:W-:-:S04]  /*20f0*/  IMAD.HI.U32 R15, R9, R15, RZ ;  /* 0x0000000f090f7227 */ /* 0x000fc800078e00ff */
[----:B------:R-:W-:-:S05]  /*2100*/  IMAD.HI.U32 R10, P1, R9, R13, R10 ;  /* 0x0000000d090a7227 */ /* 0x000fca000782000a */
[----:B------:R-:W-:Y:S01]  /*2110*/  IADD3 R11, P2, PT, R17, R10, RZ ;  /* 0x0000000a110b7210 */ /* 0x000fe20007f5e0ff */
[----:B------:R-:W-:-:S04]  /*2120*/  IMAD.X R10, R15, 0x1, R9, P0 ;  /* 0x000000010f0a7824 */ /* 0x000fc800000e0609 */
[----:B------:R-:W-:Y:S01]  /*2130*/  IMAD.WIDE.U32 R8, R11, UR10, RZ ;  /* 0x0000000a0b087c25 */ /* 0x000fe2000f8e00ff */
[----:B------:R-:W-:-:S03]  /*2140*/  IADD3.X R13, PT, PT, RZ, RZ, R10, P2, P1 ;  /* 0x000000ffff0d7210 */ /* 0x000fc600017e240a */
[----:B------:R-:W-:Y:S01]  /*2150*/  IMAD R10, R11, UR5, R9 ;  /* 0x000000050b0a7c24 */ /* 0x000fe2000f8e0209 */
[----:B------:R-:W-:-:S03]  /*2160*/  IADD3 R9, P0, PT, RZ, -R8, RZ ;  /* 0x80000008ff097210 */ /* 0x000fc60007f1e0ff */
[----:B------:R-:W-:Y:S02]  /*2170*/  IMAD R8, R13, UR10, R10 ;  /* 0x0000000a0d087c24 */ /* 0x000fe4000f8e020a */
[----:B------:R-:W-:-:S04]  /*2180*/  IMAD.HI.U32 R10, R11, R9, RZ ;  /* 0x000000090b0a7227 */ /* 0x000fc800078e00ff */
[----:B------:R-:W-:-:S04]  /*2190*/  IMAD.X R8, RZ, RZ, ~R8, P0 ;  /* 0x000000ffff087224 */ /* 0x000fc800000e0e08 */
[----:B------:R-:W-:-:S04]  /*21a0*/  IMAD.WIDE.U32 R10, P0, R11, R8, R10 ;  /* 0x000000080b0a7225 */ /* 0x000fc8000780000a */
[C---:B------:R-:W-:Y:S02]  /*21b0*/  IMAD R15, R13.reuse, R8, RZ ;  /* 0x000000080d0f7224 */ /* 0x040fe400078e02ff */
[----:B------:R-:W-:-:S04]  /*21c0*/  IMAD.HI.U32 R10, P1, R13, R9, R10 ;  /* 0x000000090d0a7227 */ /* 0x000fc8000782000a */
[----:B------:R-:W-:Y:S02]  /*21d0*/  HFMA2 R9, -RZ, RZ, 0, 0 ;  /* 0x00000000ff097431 */ /* 0x000fe400000001ff */
[----:B------:R-:W-:Y:S01]  /*21e0*/  IMAD.HI.U32 R8, R13, R8, RZ ;  /* 0x000000080d087227 */ /* 0x000fe200078e00ff */
[----:B------:R-:W-:-:S03]  /*21f0*/  IADD3 R10, P2, PT, R15, R10, RZ ;  /* 0x0000000a0f0a7210 */ /* 0x000fc60007f5e0ff */
[----:B------:R-:W-:Y:S02]  /*2200*/  IMAD.X R13, R8, 0x1, R13, P0 ;  /* 0x00000001080d7824 */ /* 0x000fe400000e060d */
[----:B------:R-:W-:-:S03]  /*2210*/  IMAD.HI.U32 R8, R10, R5, RZ ;  /* 0x000000050a087227 */ /* 0x000fc600078e00ff */
[----:B------:R-:W-:Y:S01]  /*2220*/  IADD3.X R12, PT, PT, RZ, RZ, R13, P2, P1 ;  /* 0x000000ffff0c7210 */ /* 0x000fe200017e240d */
[----:B------:R-:W-:-:S04]  /*2230*/  IMAD.WIDE.U32 R8, R10, R7, R8 ;  /* 0x000000070a087225 */ /* 0x000fc800078e0008 */
[C---:B------:R-:W-:Y:S02]  /*2240*/  IMAD R11, R12.reuse, R7, RZ ;  /* 0x000000070c0b7224 */ /* 0x040fe400078e02ff */
[----:B------:R-:W-:-:S04]  /*2250*/  IMAD.HI.U32 R8, P0, R12, R5, R8 ;  /* 0x000000050c087227 */ /* 0x000fc80007800008 */
[----:B------:R-:W-:Y:S01]  /*2260*/  IMAD.HI.U32 R10, R12, R7, RZ ;  /* 0x000000070c0a7227 */ /* 0x000fe200078e00ff */
[----:B------:R-:W-:-:S03]  /*2270*/  IADD3 R11, P1, PT, R11, R8, RZ ;  /* 0x000000080b0b7210 */ /* 0x000fc60007f3e0ff */
[----:B------:R-:W-:Y:S02]  /*2280*/  IMAD.X R10, RZ, RZ, R10, P0 ;  /* 0x000000ffff0a7224 */ /* 0x000fe400000e060a */
[----:B------:R-:W-:-:S04]  /*2290*/  IMAD.WIDE.U32 R8, R11, UR10, RZ ;  /* 0x0000000a0b087c25 */ /* 0x000fc8000f8e00ff */
[----:B------:R-:W-:Y:S01]  /*22a0*/  IMAD.X R10, RZ, RZ, R10, P1 ;  /* 0x000000ffff0a7224 */ /* 0x000fe200008e060a */
[----:B------:R-:W-:Y:S01]  /*22b0*/  IADD3 R5, P1, PT, -R8, R5, RZ ;  /* 0x0000000508057210 */ /* 0x000fe20007f3e1ff */
[----:B------:R-:W-:-:S03]  /*22c0*/  IMAD R11, R11, UR5, R9 ;  /* 0x000000050b0b7c24 */ /* 0x000fc6000f8e0209 */
[----:B------:R-:W-:Y:S01]  /*22d0*/  ISETP.GE.U32.AND P0, PT, R5, UR10, PT ;  /* 0x0000000a05007c0c */ /* 0x000fe2000bf06070 */
[----:B------:R-:W-:-:S04]  /*22e0*/  IMAD R10, R10, UR10, R11 ;  /* 0x0000000a0a0a7c24 */ /* 0x000fc8000f8e020b */
[----:B------:R-:W-:Y:S01]  /*22f0*/  IMAD.X R8, R7, 0x1, ~R10, P1 ;  /* 0x0000000107087824 */ /* 0x000fe200008e0e0a */
[----:B------:R-:W-:-:S04]  /*2300*/  IADD3 R10, P1, PT, R5, -UR10, RZ ;  /* 0x8000000a050a7c10 */ /* 0x000fc8000ff3e0ff */
[C---:B------:R-:W-:Y:S02]  /*2310*/  ISETP.GE.U32.AND.EX P0, PT, R8.reuse, UR5, PT, P0 ;  /* 0x0000000508007c0c */ /* 0x040fe4000bf06100 */
[----:B------:R-:W-:Y:S02]  /*2320*/  IADD3.X R7, PT, PT, R8, ~UR5, RZ, P1, !PT ;  /* 0x8000000508077c10 */ /* 0x000fe40008ffe4ff */
[----:B------:R-:W-:Y:S02]  /*2330*/  SEL R10, R10, R5, P0 ;  /* 0x000000050a0a7207 */ /* 0x000fe40000000000 */
[----:B------:R-:W-:Y:S02]  /*2340*/  SEL R7, R7, R8, P0 ;  /* 0x0000000807077207 */ /* 0x000fe40000000000 */
[C---:B------:R-:W-:Y:S02]  /*2350*/  ISETP.GE.U32.AND P0, PT, R10.reuse, UR10, PT ;  /* 0x0000000a0a007c0c */ /* 0x040fe4000bf06070 */
[----:B------:R-:W-:-:S02]  /*2360*/  IADD3 R5, P2, PT, R10, -UR10, RZ ;  /* 0x8000000a0a057c10 */ /* 0x000fc4000ff5e0ff */
[C---:B------:R-:W-:Y:S02]  /*2370*/  ISETP.GE.U32.AND.EX P0, PT, R7.reuse, UR5, PT, P0 ;  /* 0x0000000507007c0c */ /* 0x040fe4000bf06100 */
[----:B------:R-:W-:Y:S02]  /*2380*/  IADD3.X R8, PT, PT, R7, ~UR5, RZ, P2, !PT ;  /* 0x8000000507087c10 */ /* 0x000fe400097fe4ff */
[----:B------:R-:W-:Y:S02]  /*2390*/  ISETP.NE.U32.AND P1, PT, RZ, UR10, PT ;  /* 0x0000000aff007c0c */ /* 0x000fe4000bf25070 */
[----:B------:R-:W-:Y:S01]  /*23a0*/  SEL R8, R8, R7, P0 ;  /* 0x0000000708087207 */ /* 0x000fe20000000000 */
[----:B------:R-:W-:Y:S01]  /*23b0*/  IMAD.MOV.U32 R7, RZ, RZ, 0x0 ;  /* 0x00000000ff077424 */ /* 0x000fe200078e00ff */
[----:B------:R-:W-:Y:S02]  /*23c0*/  ISETP.NE.AND.EX P1, PT, RZ, UR5, PT, P1 ;  /* 0x00000005ff007c0c */ /* 0x000fe4000bf25310 */
[----:B------:R-:W-:-:S02]  /*23d0*/  SEL R5, R5, R10, P0 ;  /* 0x0000000a05057207 */ /* 0x000fc40000000000 */
[----:B------:R-:W-:Y:S02]  /*23e0*/  SEL R8, R8, 0xffffffff, P1 ;  /* 0xffffffff08087807 */ /* 0x000fe40000800000 */
[----:B------:R-:W-:Y:S01]  /*23f0*/  SEL R5, R5, 0xffffffff, P1 ;  /* 0xffffffff05057807 */ /* 0x000fe20000800000 */
[----:B------:R-:W-:Y:S06]  /*2400*/  RET.REL.NODEC R6 `(_Z12d_search_arrPijPjS0_jjjS_Pb) ;  /* 0xffffffd806fc7950 */ /* 0x000fec0003c3ffff */
.L_x_26:
[----:B------:R-:W-:-:S00]  /*2410*/  BRA `(.L_x_26) ;  /* 0xfffffffc00fc7947 */ /* 0x000fc0000383ffff */
[----:B------:R-:W-:-:S00]  /*2420*/  NOP ;  /* 0x0000000000007918 */ /* 0x000fc00000000000 */
        /* <DEDUP_REMOVED lines=13> */
.L_x_40:


//--------------------- .text._Z15d_insert_modifyPiS_jPjS0_S0_jjS_ --------------------------
	.section	.text._Z15d_insert_modifyPiS_jPjS0_S0_jjS_,"ax",@progbits
	.align	128
        .global         _Z15d_insert_modifyPiS_jPjS0_S0_jjS_
        .type           _Z15d_insert_modifyPiS_jPjS0_S0_jjS_,@function
        .size           _Z15d_insert_modifyPiS_jPjS0_S0_jjS_,(.L_x_42 - _Z15d_insert_modifyPiS_jPjS0_S0_jjS_)
        .other          _Z15d_insert_modifyPiS_jPjS0_S0_jjS_,@"STO_CUDA_ENTRY STV_DEFAULT"
_Z15d_insert_modifyPiS_jPjS0_S0_jjS_:
.text._Z15d_insert_modifyPiS_jPjS0_S0_jjS_:
        /* <DEDUP_REMOVED lines=8> */
[----:B------:R-:W0:Y:S01]  /*0080*/  LDC.64 R2, c[0x0][0x380] ;  /* 0x0000e000ff027b82 */ /* 0x000e220000000a00 */
[----:B------:R-:W1:Y:S01]  /*0090*/  LDCU.64 UR4, c[0x0][0x358] ;  /* 0x00006b00ff0477ac */ /* 0x000e620008000a00 */
[----:B------:R-:W2:Y:S01]  /*00a0*/  LDCU UR6, c[0x0][0x3b0] ;  /* 0x00007600ff0677ac */ /* 0x000ea20008000800 */
[----:B0-----:R-:W-:-:S05]  /*00b0*/  IMAD.WIDE.U32 R2, R5, 0x4, R2 ;  /* 0x0000000405027825 */ /* 0x001fca00078e0002 */
[----:B-1----:R0:W5:Y:S01]  /*00c0*/  LDG.E R0, desc[UR4][R2.64] ;  /* 0x0000000402007981 */ /* 0x002162000c1e1900 */
[----:B--2---:R-:W-:-:S09]  /*00d0*/  UISETP.NE.AND UP0, UPT, UR6, URZ, UPT ;  /* 0x000000ff0600728c */ /* 0x004fd2000bf05270 */
[----:B0-----:R-:W-:Y:S05]  /*00e0*/  BRA.U !UP0, `(.L_x_27) ;  /* 0x0000000108987547 */ /* 0x001fea000b800000 */
[----:B------:R-:W0:Y:S01]  /*00f0*/  LDCU UR6, c[0x0][0x3b4] ;  /* 0x00007680ff0677ac */ /* 0x000e220008000800 */
[----:B------:R-:W1:Y:S01]  /*0100*/  LDC.64 R2, c[0x0][0x3b8] ;  /* 0x0000ee00ff027b82 */ /* 0x000e620000000a00 */
[----:B------:R-:W-:Y:S01]  /*0110*/  HFMA2 R13, -RZ, RZ, 0, 0 ;  /* 0x00000000ff0d7431 */ /* 0x000fe200000001ff */
[----:B------:R-:W2:Y:S06]  /*0120*/  LDCU.64 UR8, c[0x0][0x3b0] ;  /* 0x00007600ff0877ac */ /* 0x000eac0008000a00 */
[----:B------:R-:W3:Y:S08]  /*0130*/  LDC.64 R4, c[0x0][0x3a0] ;  /* 0x0000e800ff047b82 */ /* 0x000ef00000000a00 */
[----:B------:R-:W4:Y:S01]  /*0140*/  LDC.64 R6, c[0x0][0x3a8] ;  /* 0x0000ea00ff067b82 */ /* 0x000f220000000a00 */
[----:B0-----:R-:W0:Y:S01]  /*0150*/  I2F.U32.RP R10, UR6 ;  /* 0x00000006000a7d06 */ /* 0x001e220008209000 */
[----:B------:R-:W-:-:S02]  /*0160*/  ISETP.NE.U32.AND P0, PT, RZ, UR6, PT ;  /* 0x00000006ff007c0c */ /* 0x000fc4000bf05070 */
[----:B------:R-:W-:-:S05]  /*0170*/  LOP3.LUT R16, RZ, UR6, RZ, 0x33, !PT ;  /* 0x00000006ff107c12 */ /* 0x000fca000f8e33ff */
[----:B0-----:R-:W0:Y:S02]  /*0180*/  MUFU.RCP R10, R10 ;  /* 0x0000000a000a7308 */ /* 0x001e240000001000 */
[----:B0-----:R-:W-:-:S06]  /*0190*/  IADD3 R8, PT, PT, R10, 0xffffffe, RZ ;  /* 0x0ffffffe0a087810 */ /* 0x001fcc0007ffe0ff */
[----:B------:R0:W2:Y:S02]  /*01a0*/  F2I.FTZ.U32.TRUNC.NTZ R9, R8 ;  /* 0x0000000800097305 */ /* 0x0000a4000021f000 */
[----:B0-----:R-:W-:Y:S01]  /*01b0*/  IMAD.MOV.U32 R8, RZ, RZ, RZ ;  /* 0x000000ffff087224 */ /* 0x001fe200078e00ff */
[----:B--2---:R-:W-:-:S05]  /*01c0*/  IADD3 R11, PT, PT, RZ, -R9, RZ ;  /* 0x80000009ff0b7210 */ /* 0x004fca0007ffe0ff */
[----:B------:R-:W-:-:S04]  /*01d0*/  IMAD R11, R11, UR6, RZ ;  /* 0x000000060b0b7c24 */ /* 0x000fc8000f8e02ff */
[----:B-1-34-:R-:W-:-:S07]  /*01e0*/  IMAD.HI.U32 R12, R9, R11, R8 ;  /* 0x0000000b090c7227 */ /* 0x01afce00078e0008 */
.L_x_28:
[----:B------:R-:W-:-:S04]  /*01f0*/  IMAD.WIDE.U32 R8, R13, 0x4, R4 ;  /* 0x000000040d087825 */ /* 0x000fc800078e0004 */
[----:B------:R-:W-:Y:S02]  /*0200*/  IMAD.WIDE.U32 R10, R13, 0x4, R6 ;  /* 0x000000040d0a7825 */ /* 0x000fe400078e0006 */
[----:B------:R-:W2:Y:S04]  /*0210*/  LDG.E R9, desc[UR4][R8.64] ;  /* 0x0000000408097981 */ /* 0x000ea8000c1e1900 */
[----:B------:R-:W3:Y:S01]  /*0220*/  LDG.E R10, desc[UR4][R10.64] ;  /* 0x000000040a0a7981 */ /* 0x000ee2000c1e1900 */
[----:B--2--5:R-:W-:-:S04]  /*0230*/  LOP3.LUT R15, R9, R0, RZ, 0x3c, !PT ;  /* 0x00000000090f7212 */ /* 0x024fc800078e3cff */
[----:B---3--:R-:W-:-:S05]  /*0240*/  SHF.R.U32.HI R15, RZ, R10, R15 ;  /* 0x0000000aff0f7219 */ /* 0x008fca000001160f */
[----:B------:R-:W-:-:S04]  /*0250*/  IMAD.HI.U32 R14, R12, R15, RZ ;  /* 0x0000000f0c0e7227 */ /* 0x000fc800078e00ff */
[----:B------:R-:W-:-:S04]  /*0260*/  IMAD.MOV R14, RZ, RZ, -R14 ;  /* 0x000000ffff0e7224 */ /* 0x000fc800078e0a0e */
[----:B------:R-:W-:-:S05]  /*0270*/  IMAD R15, R14, UR9, R15 ;  /* 0x000000090e0f7c24 */ /* 0x000fca000f8e020f */
[----:B------:R-:W-:-:S13]  /*0280*/  ISETP.GE.U32.AND P1, PT, R15, UR9, PT ;  /* 0x000000090f007c0c */ /* 0x000fda000bf26070 */
[----:B------:R-:W-:-:S04]  /*0290*/  @P1 IADD3 R15, PT, PT, R15, -UR9, RZ ;  /* 0x800000090f0f1c10 */ /* 0x000fc8000fffe0ff */
[----:B------:R-:W-:-:S13]  /*02a0*/  ISETP.GE.U32.AND P1, PT, R15, UR9, PT ;  /* 0x000000090f007c0c */ /* 0x000fda000bf26070 */
[----:B------:R-:W-:-:S05]  /*02b0*/  @P1 VIADD R15, R15, -UR9 ;  /* 0x800000090f0f1c36 */ /* 0x000fca0008000000 */
[----:B------:R-:W-:-:S05]  /*02c0*/  SEL R8, R16, R15, !P0 ;  /* 0x0000000f10087207 */ /* 0x000fca0004000000 */
[----:B------:R-:W-:-:S04]  /*02d0*/  IMAD R9, R13, UR9, R8 ;  /* 0x000000090d097c24 */ /* 0x000fc8000f8e0208 */
[----:B------:R-:W-:-:S05]  /*02e0*/  IMAD.WIDE.U32 R8, R9, 0x4, R2 ;  /* 0x0000000409087825 */ /* 0x000fca00078e0002 */
[----:B------:R-:W2:Y:S01]  /*02f0*/  ATOMG.E.EXCH.STRONG.GPU PT, R0, desc[UR4][R8.64], R0 ;  /* 0x80000000080079a8 */ /* 0x000ea2000c1ef104 */
[----:B------:R-:W-:-:S04]  /*0300*/  IADD3 R13, PT, PT, R13, 0x1, RZ ;  /* 0x000000010d0d7810 */ /* 0x000fc80007ffe0ff */
[----:B------:R-:W-:Y:S02]  /*0310*/  ISETP.NE.AND P2, PT, R13, UR8, PT ;  /* 0x000000080d007c0c */ /* 0x000fe4000bf45270 */
[----:B--2---:R-:W-:-:S13]  /*0320*/  ISETP.NE.AND P1, PT, R0, -0x1, PT ;  /* 0xffffffff0000780c */ /* 0x004fda0003f25270 */
[----:B------:R-:W-:Y:S05]  /*0330*/  @!P1 EXIT ;  /* 0x000000000000994d */ /* 0x000fea0003800000 */
[----:B------:R-:W-:Y:S05]  /*0340*/  @P2 BRA `(.L_x_28) ;  /* 0xfffffffc00a82947 */ /* 0x000fea000383ffff */
.L_x_27:
[----:B------:R-:W0:Y:S01]  /*0350*/  LDC.64 R2, c[0x0][0x398] ;  /* 0x0000e600ff027b82 */ /* 0x000e220000000a00 */
[----:B------:R-:W-:-:S07]  /*0360*/  IMAD.MOV.U32 R7, RZ, RZ, 0x1 ;  /* 0x00000001ff077424 */ /* 0x000fce00078e00ff */
[----:B------:R-:W1:Y:S01]  /*0370*/  LDC.64 R4, c[0x0][0x388] ;  /* 0x0000e200ff047b82 */ /* 0x000e620000000a00 */
[----:B0-----:R-:W1:Y:S02]  /*0380*/  ATOMG.E.INC.STRONG.GPU PT, R3, desc[UR4][R2.64], R7 ;  /* 0x80000007020379a8 */ /* 0x001e6400099ef104 */
[----:B-1----:R-:W-:-:S05]  /*0390*/  IMAD.WIDE.U32 R4, R3, 0x4, R4 ;  /* 0x0000000403047825 */ /* 0x002fca00078e0004 */
[----:B-----5:R-:W-:Y:S01]  /*03a0*/  STG.E desc[UR4][R4.64], R0 ;  /* 0x0000000004007986 */ /* 0x020fe2000c101904 */
[----:B------:R-:W-:Y:S05]  /*03b0*/  EXIT ;  /* 0x000000000000794d */ /* 0x000fea0003800000 */
.L_x_29:
        /* <DEDUP_REMOVED lines=12> */
.L_x_42:


//--------------------- .text._Z12d_insert_arrPKijPKjS2_jjjPijPb --------------------------
	.section	.text._Z12d_insert_arrPKijPKjS2_jjjPijPb,"ax",@progbits
	.align	128
        .global         _Z12d_insert_arrPKijPKjS2_jjjPijPb
        .type           _Z12d_insert_arrPKijPKjS2_jjjPijPb,@function
        .size           _Z12d_insert_arrPKijPKjS2_jjjPijPb,(.L_x_43 - _Z12d_insert_arrPKijPKjS2_jjjPijPb)
        .other          _Z12d_insert_arrPKijPKjS2_jjjPijPb,@"STO_CUDA_ENTRY STV_DEFAULT"
_Z12d_insert_arrPKijPKjS2_jjjPijPb:
.text._Z12d_insert_arrPKijPKjS2_jjjPijPb:
[----:B------:R-:W0:Y:S08]  /*0000*/  LDC R1, c[0x0][0x37c] ;  /* 0x0000df00ff017b82 */ /* 0x000e300000000800 */
[----:B------:R-:W1:Y:S01]  /*0010*/  LDC R0, c[0x0][0x3a4] ;  /* 0x0000e900ff007b82 */ /* 0x000e620000000800 */
[----:B------:R-:W2:Y:S01]  /*0020*/  S2R R2, SR_CTAID.X ;  /* 0x0000000000027919 */ /* 0x000ea20000002500 */
[----:B------:R-:W2:Y:S01]  /*0030*/  LDCU UR4, c[0x0][0x360] ;  /* 0x00006c00ff0477ac */ /* 0x000ea20008000800 */
[----:B0-----:R-:W-:Y:S01]  /*0040*/  VIADD R1, R1, 0xffffffb0 ;  /* 0xffffffb001017836 */ /* 0x001fe20000000000 */
[----:B------:R-:W2:Y:S01]  /*0050*/  S2R R3, SR_TID.X ;  /* 0x0000000000037919 */ /* 0x000ea20000002100 */
[----:B------:R-:W0:Y:S01]  /*0060*/  LDCU.64 UR12, c[0x0][0x358] ;  /* 0x00006b00ff0c77ac */ /* 0x000e220008000a00 */
[----:B-1----:R-:W-:Y:S01]  /*0070*/  ISETP.NE.AND P0, PT, R0, RZ, PT ;  /* 0x000000ff0000720c */ /* 0x002fe20003f05270 */
[----:B--2---:R-:W-:-:S12]  /*0080*/  IMAD R2, R2, UR4, R3 ;  /* 0x0000000402027c24 */ /* 0x004fd8000f8e0203 */
[----:B0-----:R-:W-:Y:S05]  /*0090*/  @!P0 BRA `(.L_x_30) ;  /* 0x0000000800ac8947 */ /* 0x001fea0003800000 */
[C---:B------:R-:W-:Y:S01]  /*00a0*/  ISETP.GE.U32.AND P0, PT, R0.reuse, 0x10, PT ;  /* 0x000000100000780c */ /* 0x040fe20003f06070 */
[----:B------:R-:W-:Y:S01]  /*00b0*/  IMAD.MOV.U32 R4, RZ, RZ, RZ ;  /* 0x000000ffff047224 */ /* 0x000fe200078e00ff */
[----:B------:R-:W-:-:S04]  /*00c0*/  LOP3.LUT R3, R0, 0xf, RZ, 0xc0, !PT ;  /* 0x0000000f00037812 */ /* 0x000fc800078ec0ff */
[----:B------:R-:W-:-:S07]  /*00d0*/  ISETP.NE.AND P1, PT, R3, RZ, PT ;  /* 0x000000ff0300720c */ /* 0x000fce0003f25270 */
[----:B------:R-:W-:Y:S06]  /*00e0*/  @!P0 BRA `(.L_x_31) ;  /* 0x0000000400188947 */ /* 0x000fec0003800000 */
[----:B------:R-:W0:Y:S01]  /*00f0*/  LDCU.128 UR8, c[0x0][0x390] ;  /* 0x00007200ff0877ac */ /* 0x000e220008000c00 */
[----:B------:R-:W-:Y:S01]  /*0100*/  LOP3.LUT R4, R0, 0xfffffff0, RZ, 0xc0, !PT ;  /* 0xfffffff000047812 */ /* 0x000fe200078ec0ff */
[C---:B------:R-:W-:Y:S01]  /*0110*/  VIADD R5, R1.reuse, 0x48 ;  /* 0x0000004801057836 */ /* 0x040fe20000000000 */
[----:B------:R-:W-:-:S03]  /*0120*/  IADD3 R6, PT, PT, R1, 0x20, RZ ;  /* 0x0000002001067810 */ /* 0x000fc60007ffe0ff */
[----:B------:R-:W-:Y:S01]  /*0130*/  IMAD.MOV R7, RZ, RZ, -R4 ;  /* 0x000000ffff077224 */ /* 0x000fe200078e0a04 */
[----:B0-----:R-:W-:Y:S02]  /*0140*/  UIADD3 UR6, UP0, UPT, UR8, 0x20, URZ ;  /* 0x0000002008067890 */ /* 0x001fe4000ff1e0ff */
[----:B------:R-:W-:Y:S02]  /*0150*/  UIADD3 UR4, UP1, UPT, UR10, 0x20, URZ ;  /* 0x000000200a047890 */ /* 0x000fe4000ff3e0ff */
[----:B------:R-:W-:Y:S02]  /*0160*/  UIADD3.X UR7, UPT, UPT, URZ, UR9, URZ, UP0, !UPT ;  /* 0x00000009ff077290 */ /* 0x000fe400087fe4ff */
[----:B------:R-:W-:Y:S01]  /*0170*/  UIADD3.X UR5, UPT, UPT, URZ, UR11, URZ, UP1, !UPT ;  /* 0x0000000bff057290 */ /* 0x000fe20008ffe4ff */
[----:B------:R-:W-:Y:S01]  /*0180*/  MOV R28, UR6 ;  /* 0x00000006001c7c02 */ /* 0x000fe20008000f00 */
[----:B------:R-:W-:Y:S02]  /*0190*/  IMAD.U32 R26, RZ, RZ, UR4 ;  /* 0x00000004ff1a7e24 */ /* 0x000fe4000f8e00ff */
[----:B------:R-:W-:-:S02]  /*01a0*/  IMAD.U32 R29, RZ, RZ, UR7 ;  /* 0x00000007ff1d7e24 */ /* 0x000fc4000f8e00ff */
[----:B------:R-:W-:-:S07]  /*01b0*/  MOV R27, UR5 ;  /* 0x00000005001b7c02 */ /* 0x000fce0008000f00 */
.L_x_32:
[----:B------:R-:W2:Y:S04]  /*01c0*/  LDG.E R8, desc[UR12][R28.64+-0x20] ;  /* 0xffffe00c1c087981 */ /* 0x000ea8000c1e1900 */
[----:B------:R-:W2:Y:S04]  /*01d0*/  LDG.E R9, desc[UR12][R28.64+-0x1c] ;  /* 0xffffe40c1c097981 */ /* 0x000ea8000c1e1900 */
[----:B------:R-:W3:Y:S04]  /*01e0*/  LDG.E R22, desc[UR12][R26.64+-0x20] ;  /* 0xffffe00c1a167981 */ /* 0x000ee8000c1e1900 */
[----:B------:R-:W3:Y:S04]  /*01f0*/  LDG.E R23, desc[UR12][R26.64+-0x1c] ;  /* 0xffffe40c1a177981 */ /* 0x000ee8000c1e1900 */
[----:B------:R-:W4:Y:S04]  /*0200*/  LDG.E R10, desc[UR12][R28.64+-0x18] ;  /* 0xffffe80c1c0a7981 */ /* 0x000f28000c1e1900 */
[----:B------:R-:W4:Y:S04]  /*0210*/  LDG.E R11, desc[UR12][R28.64+-0x14] ;  /* 0xffffec0c1c0b7981 */ /* 0x000f28000c1e1900 */
[----:B------:R-:W5:Y:S04]  /*0220*/  LDG.E R12, desc[UR12][R26.64+-0x18] ;  /* 0xffffe80c1a0c7981 */ /* 0x000f68000c1e1900 */
        /* <DEDUP_REMOVED lines=11> */
[----:B--2---:R0:W-:Y:S04]  /*02e0*/  STL.64 [R6+-0x20], R8 ;  /* 0xffffe00806007387 */ /* 0x0041e80000100a00 */
[----:B0-----:R-:W2:Y:S04]  /*02f0*/  LDG.E R8, desc[UR12][R28.64] ;  /* 0x0000000c1c087981 */ /* 0x001ea8000c1e1900 */
[----:B------:R-:W2:Y:S04]  /*0300*/  LDG.E R9, desc[UR12][R28.64+0x4] ;  /* 0x0000040c1c097981 */ /* 0x000ea8000c1e1900 */
[----:B---3--:R0:W-:Y:S04]  /*0310*/  STL.64 [R5+-0x20], R22 ;  /* 0xffffe01605007387 */ /* 0x0081e80000100a00 */
[----:B----4-:R1:W-:Y:S04]  /*0320*/  STL.64 [R6+-0x18], R10 ;  /* 0xffffe80a06007387 */ /* 0x0103e80000100a00 */
[----:B-----5:R3:W-:Y:S04]  /*0330*/  STL.64 [R5+-0x18], R12 ;  /* 0xffffe80c05007387 */ /* 0x0207e80000100a00 */
[----:B0-----:R-:W4:Y:S04]  /*0340*/  LDG.E R22, desc[UR12][R26.64] ;  /* 0x0000000c1a167981 */ /* 0x001f28000c1e1900 */
[----:B------:R-:W4:Y:S04]  /*0350*/  LDG.E R23, desc[UR12][R26.64+0x4] ;  /* 0x0000040c1a177981 */ /* 0x000f28000c1e1900 */
[----:B------:R0:W-:Y:S04]  /*0360*/  STL.64 [R6+-0x10], R14 ;  /* 0xfffff00e06007387 */ /* 0x0001e80000100a00 */
[----:B------:R5:W-:Y:S04]  /*0370*/  STL.64 [R5+-0x10], R16 ;  /* 0xfffff01005007387 */ /* 0x000be80000100a00 */
[----:B-1----:R-:W4:Y:S04]  /*0380*/  LDG.E R10, desc[UR12][R26.64+0x8] ;  /* 0x0000080c1a0a7981 */ /* 0x002f28000c1e1900 */
[----:B------:R-:W4:Y:S04]  /*0390*/  LDG.E R11, desc[UR12][R26.64+0xc] ;  /* 0x00000c0c1a0b7981 */ /* 0x000f28000c1e1900 */
[----:B------:R-:W-:Y:S04]  /*03a0*/  STL.64 [R6+-0x8], R18 ;  /* 0xfffff81206007387 */ /* 0x000fe80000100a00 */
[----:B---3--:R-:W3:Y:S04]  /*03b0*/  LDG.E R12, desc[UR12][R28.64+0x10] ;  /* 0x0000100c1c0c7981 */ /* 0x008ee8000c1e1900 */
[----:B------:R-:W3:Y:S04]  /*03c0*/  LDG.E R13, desc[UR12][R28.64+0x14] ;  /* 0x0000140c1c0d7981 */ /* 0x000ee8000c1e1900 */
[----:B------:R-:W-:Y:S04]  /*03d0*/  STL.64 [R5+-0x8], R20 ;  /* 0xfffff81405007387 */ /* 0x000fe80000100a00 */
[----:B0-----:R-:W3:Y:S04]  /*03e0*/  LDG.E R14, desc[UR12][R26.64+0x10] ;  /* 0x0000100c1a0e7981 */ /* 0x001ee8000c1e1900 */
[----:B------:R-:W3:Y:S04]  /*03f0*/  LDG.E R15, desc[UR12][R26.64+0x14] ;  /* 0x0000140c1a0f7981 */ /* 0x000ee8000c1e1900 */
[----:B-----5:R-:W5:Y:S04]  /*0400*/  LDG.E R16, desc[UR12][R28.64+0x18] ;  /* 0x0000180c1c107981 */ /* 0x020f68000c1e1900 */
[----:B------:R0:W5:Y:S04]  /*0410*/  LDG.E R17, desc[UR12][R28.64+0x1c] ;  /* 0x00001c0c1c117981 */ /* 0x000168000c1e1900 */
[----:B--2---:R1:W-:Y:S04]  /*0420*/  STL.64 [R6], R8 ;  /* 0x0000000806007387 */ /* 0x0043e80000100a00 */
[----:B-1----:R-:W2:Y:S04]  /*0430*/  LDG.E R8, desc[UR12][R26.64+0x18] ;  /* 0x0000180c1a087981 */ /* 0x002ea8000c1e1900 */
[----:B------:R1:W2:Y:S01]  /*0440*/  LDG.E R9, desc[UR12][R26.64+0x1c] ;  /* 0x00001c0c1a097981 */ /* 0x0002a2000c1e1900 */
[----:B------:R-:W-:-:S05]  /*0450*/  VIADD R7, R7, 0x10 ;  /* 0x0000001007077836 */ /* 0x000fca0000000000 */
[----:B------:R-:W-:Y:S01]  /*0460*/  ISETP.NE.AND P0, PT, R7, RZ, PT ;  /* 0x000000ff0700720c */ /* 0x000fe20003f05270 */
[----:B----4-:R-:W-:Y:S01]  /*0470*/  STL.64 [R5], R22 ;  /* 0x0000001605007387 */ /* 0x010fe20000100a00 */
[----:B0-----:R-:W-:-:S03]  /*0480*/  IADD3 R28, P2, PT, R28, 0x40, RZ ;  /* 0x000000401c1c7810 */ /* 0x001fc60007f5e0ff */
[----:B------:R-:W-:Y:S01]  /*0490*/  STL.64 [R6+0x8], R24 ;  /* 0x0000081806007387 */ /* 0x000fe20000100a00 */
[----:B-1----:R-:W-:Y:S01]  /*04a0*/  IADD3 R26, P3, PT, R26, 0x40, RZ ;  /* 0x000000401a1a7810 */ /* 0x002fe20007f7e0ff */
[----:B------:R-:W-:Y:S02]  /*04b0*/  IMAD.X R29, RZ, RZ, R29, P2 ;  /* 0x000000ffff1d7224 */ /* 0x000fe400010e061d */
[----:B------:R-:W-:Y:S01]  /*04c0*/  STL.64 [R5+0x8], R10 ;  /* 0x0000080a05007387 */ /* 0x000fe20000100a00 */
[----:B------:R-:W-:-:S03]  /*04d0*/  IADD3.X R27, PT, PT, RZ, R27, RZ, P3, !PT ;  /* 0x0000001bff1b7210 */ /* 0x000fc60001ffe4ff */
[----:B---3--:R-:W-:Y:S04]  /*04e0*/  STL.64 [R6+0x10], R12 ;  /* 0x0000100c06007387 */ /* 0x008fe80000100a00 */
[----:B------:R-:W-:Y:S04]  /*04f0*/  STL.64 [R5+0x10], R14 ;  /* 0x0000100e05007387 */ /* 0x000fe80000100a00 */
[----:B-----5:R0:W-:Y:S02]  /*0500*/  STL.64 [R6+0x18], R16 ;  /* 0x0000181006007387 */ /* 0x0201e40000100a00 */
[----:B0-----:R-:W-:-:S02]  /*0510*/  VIADD R6, R6, 0x40 ;  /* 0x0000004006067836 */ /* 0x001fc40000000000 */
[----:B--2---:R0:W-:Y:S02]  /*0520*/  STL.64 [R5+0x18], R8 ;  /* 0x0000180805007387 */ /* 0x0041e40000100a00 */
[----:B0-----:R-:W-:Y:S01]  /*0530*/  VIADD R5, R5, 0x40 ;  /* 0x0000004005057836 */ /* 0x001fe20000000000 */
[----:B------:R-:W-:Y:S06]  /*0540*/  @P0 BRA `(.L_x_32) ;  /* 0xfffffffc001c0947 */ /* 0x000fec000383ffff */
.L_x_31:
[----:B------:R-:W-:Y:S01]  /*0550*/  IADD3 R5, PT, PT, R1, 0x28, RZ ;  /* 0x0000002801057810 */ /* 0x000fe20007ffe0ff */
[----:B------:R-:W-:Y:S06]  /*0560*/  @!P1 BRA `(.L_x_30) ;  /* 0x0000000400789947 */ /* 0x000fec0003800000 */
[----:B------:R-:W-:Y:S02]  /*0570*/  ISETP.GE.U32.AND P0, PT, R3, 0x8, PT ;  /* 0x000000080300780c */ /* 0x000fe40003f06070 */
[----:B------:R-:W-:-:S04]  /*0580*/  LOP3.LUT R14, R0, 0x7, RZ, 0xc0, !PT ;  /* 0x00000007000e7812 */ /* 0x000fc800078ec0ff */
[----:B------:R-:W-:-:S07]  /*0590*/  ISETP.NE.AND P1, PT, R14, RZ, PT ;  /* 0x000000ff0e00720c */ /* 0x000fce0003f25270 */
[----:B------:R-:W-:Y:S06]  /*05a0*/  @!P0 BRA `(.L_x_33) ;  /* 0x0000000000988947 */ /* 0x000fec0003800000 */
[----:B------:R-:W0:Y:S08]  /*05b0*/  LDC.64 R8, c[0x0][0x390] ;  /* 0x0000e400ff087b82 */ /* 0x000e300000000a00 */
[----:B------:R-:W1:Y:S01]  /*05c0*/  LDC.64 R6, c[0x0][0x398] ;  /* 0x0000e600ff067b82 */ /* 0x000e620000000a00 */
[----:B0-----:R-:W-:-:S05]  /*05d0*/  IMAD.WIDE.U32 R8, R4, 0x4, R8 ;  /* 0x0000000404087825 */ /* 0x001fca00078e0008 */
[----:B------:R-:W2:Y:S01]  /*05e0*/  LDG.E R3, desc[UR12][R8.64] ;  /* 0x0000000c08037981 */ /* 0x000ea2000c1e1900 */
[----:B-1----:R-:W-:-:S03]  /*05f0*/  IMAD.WIDE.U32 R6, R4, 0x4, R6 ;  /* 0x0000000404067825 */ /* 0x002fc600078e0006 */
[----:B------:R-:W3:Y:S04]  /*0600*/  LDG.E R13, desc[UR12][R8.64+0x4] ;  /* 0x0000040c080d7981 */ /* 0x000ee8000c1e1900 */
        /* <DEDUP_REMOVED lines=13> */
[----:B------:R-:W5:Y:S01]  /*06e0*/  LDG.E R22, desc[UR12][R6.64+0x1c] ;  /* 0x00001c0c06167981 */ /* 0x000f62000c1e1900 */
[----:B------:R-:W-:-:S02]  /*06f0*/  IMAD R10, R4, 0x4, R1 ;  /* 0x00000004040a7824 */ /* 0x000fc400078e0201 */
[----:B------:R-:W-:-:S03]  /*0700*/  VIADD R4, R4, 0x8 ;  /* 0x0000000804047836 */ /* 0x000fc60000000000 */
[----:B--2---:R0:W-:Y:S04]  /*0710*/  STL [R10], R3 ;  /* 0x000000030a007387 */ /* 0x0041e80000100800 */
[----:B---3--:R0:W-:Y:S04]  /*0720*/  STL [R10+0x4], R13 ;  /* 0x0000040d0a007387 */ /* 0x0081e80000100800 */
[----:B----4-:R0:W-:Y:S04]  /*0730*/  STL [R10+0x8], R17 ;  /* 0x000008110a007387 */ /* 0x0101e80000100800 */
[----:B-----5:R0:W-:Y:S04]  /*0740*/  STL [R10+0xc], R21 ;  /* 0x00000c150a007387 */ /* 0x0201e80000100800 */
[----:B------:R0:W-:Y:S04]  /*0750*/  STL [R10+0x10], R25 ;  /* 0x000010190a007387 */ /* 0x0001e80000100800 */
        /* <DEDUP_REMOVED lines=10> */
[----:B------:R0:W-:Y:S02]  /*0800*/  STL [R10+0x44], R22 ;  /* 0x000044160a007387 */ /* 0x0001e40000100800 */
.L_x_33:
[----:B------:R-:W-:Y:S05]  /*0810*/  @!P1 BRA `(.L_x_30) ;  /* 0x0000000000cc9947 */ /* 0x000fea0003800000 */
[----:B------:R-:W-:Y:S02]  /*0820*/  ISETP.GE.U32.AND P0, PT, R14, 0x4, PT ;  /* 0x000000040e00780c */ /* 0x000fe40003f06070 */
[----:B0-----:R-:W-:-:S04]  /*0830*/  LOP3.LUT R3, R0, 0x3, RZ, 0xc0, !PT ;  /* 0x0000000300037812 */ /* 0x001fc800078ec0ff */
        /* <DEDUP_REMOVED lines=13> */
[----:B------:R-:W5:Y:S01]  /*0910*/  LDG.E R24, desc[UR12][R6.64+0xc] ;  /* 0x00000c0c06187981 */ /* 0x000f62000c1e1900 */
[C---:B------:R-:W-:Y:S01]  /*0920*/  LEA R11, R4.reuse, R1, 0x2 ;  /* 0x00000001040b7211 */ /* 0x040fe200078e10ff */
[----:B------:R-:W-:-:S04]  /*0930*/  VIADD R4, R4, 0x4 ;  /* 0x0000000404047836 */ /* 0x000fc80000000000 */
[----:B--2---:R0:W-:Y:S04]  /*0940*/  STL [R11+0x4], R14 ;  /* 0x0000040e0b007387 */ /* 0x0041e80000100800 */
[----:B---3--:R0:W-:Y:S04]  /*0950*/  STL [R11+0x8], R18 ;  /* 0x000008120b007387 */ /* 0x0081e80000100800 */
[----:B----4-:R0:W-:Y:S04]  /*0960*/  STL [R11], R10 ;  /* 0x0000000a0b007387 */ /* 0x0101e80000100800 */
[----:B-----5:R0:W-:Y:S04]  /*0970*/  STL [R11+0xc], R22 ;  /* 0x00000c160b007387 */ /* 0x0201e80000100800 */
[----:B------:R0:W-:Y:S04]  /*0980*/  STL [R11+0x28], R12 ;  /* 0x0000280c0b007387 */ /* 0x0001e80000100800 */
[----:B------:R0:W-:Y:S04]  /*0990*/  STL [R11+0x2c], R16 ;  /* 0x00002c100b007387 */ /* 0x0001e80000100800 */
[----:B------:R0:W-:Y:S04]  /*09a0*/  STL [R11+0x30], R20 ;  /* 0x000030140b007387 */ /* 0x0001e80000100800 */
[----:B------:R0:W-:Y:S02]  /*09b0*/  STL [R11+0x34], R24 ;  /* 0x000034180b007387 */ /* 0x0001e40000100800 */
.L_x_34:
[----:B------:R-:W-:Y:S05]  /*09c0*/  @!P1 BRA `(.L_x_30) ;  /* 0x0000000000609947 */ /* 0x000fea0003800000 */
[----:B------:R-:W1:Y:S01]  /*09d0*/  LDC.64 R6, c[0x0][0x398] ;  /* 0x0000e600ff067b82 */ /* 0x000e620000000a00 */
[C---:B------:R-:W-:Y:S01]  /*09e0*/  IMAD R13, R4.reuse, 0x4, R5 ;  /* 0x00000004040d7824 */ /* 0x040fe200078e0205 */
[----:B------:R-:W-:Y:S01]  /*09f0*/  IADD3 R3, PT, PT, -R3, RZ, RZ ;  /* 0x000000ff03037210 */ /* 0x000fe20007ffe1ff */
[----:B0-----:R-:W-:-:S05]  /*0a00*/  IMAD R11, R4, 0x4, R1 ;  /* 0x00000004040b7824 */ /* 0x001fca00078e0201 */
[----:B------:R-:W0:Y:S01]  /*0a10*/  LDC.64 R8, c[0x0][0x390] ;  /* 0x0000e400ff087b82 */ /* 0x000e220000000a00 */
[----:B-1----:R-:W-:-:S04]  /*0a20*/  IMAD.WIDE.U32 R6, R4, 0x4, R6 ;  /* 0x0000000404067825 */ /* 0x002fc800078e0006 */
[----:B------:R-:W-:Y:S02]  /*0a30*/  IMAD.MOV.U32 R10, RZ, RZ, R6 ;  /* 0x000000ffff0a7224 */ /* 0x000fe400078e0006 */
[----:B0-----:R-:W-:-:S07]  /*0a40*/  IMAD.WIDE.U32 R8, R4, 0x4, R8 ;  /* 0x0000000404087825 */ /* 0x001fce00078e0008 */
.L_x_35:
[----:B------:R-:W-:Y:S01]  /*0a50*/  IMAD.MOV.U32 R4, RZ, RZ, R8 ;  /* 0x000000ffff047224 */ /* 0x000fe200078e0008 */
[----:B------:R-:W-:Y:S01]  /*0a60*/  MOV R6, R10 ;  /* 0x0000000a00067202 */ /* 0x000fe20000000f00 */
[----:B------:R-:W-:-:S05]  /*0a70*/  IMAD.MOV.U32 R5, RZ, RZ, R9 ;  /* 0x000000ffff057224 */ /* 0x000fca00078e0009 */
[----:B------:R-:W2:Y:S04]  /*0a80*/  LDG.E R4, desc[UR12][R4.64] ;  /* 0x0000000c04047981 */ /* 0x000ea8000c1e1900 */
[----:B------:R0:W3:Y:S01]  /*0a90*/  LDG.E R6, desc[UR12][R6.64] ;  /* 0x0000000c06067981 */ /* 0x0000e2000c1e1900 */
[----:B------:R-:W-:Y:S01]  /*0aa0*/  VIADD R3, R3, 0x1 ;  /* 0x0000000103037836 */ /* 0x000fe20000000000 */
[----:B------:R-:W-:Y:S02]  /*0ab0*/  IADD3 R8, P2, PT, R8, 0x4, RZ ;  /* 0x0000000408087810 */ /* 0x000fe40007f5e0ff */
[----:B------:R-:W-:Y:S02]  /*0ac0*/  IADD3 R10, P1, PT, R10, 0x4, RZ ;  /* 0x000000040a0a7810 */ /* 0x000fe40007f3e0ff */
[----:B------:R-:W-:Y:S01]  /*0ad0*/  ISETP.NE.AND P0, PT, R3, RZ, PT ;  /* 0x000000ff0300720c */ /* 0x000fe20003f05270 */
[----:B------:R-:W-:Y:S01]  /*0ae0*/  IMAD.X R9, RZ, RZ, R9, P2 ;  /* 0x000000ffff097224 */ /* 0x000fe200010e0609 */
[----:B0-----:R-:W-:Y:S01]  /*0af0*/  IADD3.X R7, PT, PT, RZ, R7, RZ, P1, !PT ;  /* 0x00000007ff077210 */ /* 0x001fe20000ffe4ff */
[----:B--2---:R0:W-:Y:S04]  /*0b00*/  STL [R11], R4 ;  /* 0x000000040b007387 */ /* 0x0041e80000100800 */
[----:B---3--:R1:W-:Y:S01]  /*0b10*/  STL [R13], R6 ;  /* 0x000000060d007387 */ /* 0x0083e20000100800 */
[----:B0-----:R-:W-:-:S02]  /*0b20*/  VIADD R11, R11, 0x4 ;  /* 0x000000040b0b7836 */ /* 0x001fc40000000000 */
[----:B-1----:R-:W-:-:S03]  /*0b30*/  VIADD R13, R13, 0x4 ;  /* 0x000000040d0d7836 */ /* 0x002fc60000000000 */
[----:B------:R-:W-:Y:S05]  /*0b40*/  @P0 BRA `(.L_x_35) ;  /* 0xfffffffc00c00947 */ /* 0x000fea000383ffff */
.L_x_30:
[----:B------:R-:W1:Y:S02]  /*0b50*/  LDCU UR4, c[0x0][0x388] ;  /* 0x00007100ff0477ac */ /* 0x000e640008000800 */
[----:B-1----:R-:W-:-:S13]  /*0b60*/  ISETP.GE.U32.AND P0, PT, R2, UR4, PT ;  /* 0x0000000402007c0c */ /* 0x002fda000bf06070 */
[----:B------:R-:W-:Y:S05]  /*0b70*/  @P0 EXIT ;  /* 0x000000000000094d */ /* 0x000fea0003800000 */
[----:B------:R-:W1:Y:S01]  /*0b80*/  LDCU UR4, c[0x0][0x3b8] ;  /* 0x00007700ff0477ac */ /* 0x000e620008000800 */
[----:B------:R-:W2:Y:S01]  /*0b90*/  LDC.64 R4, c[0x0][0x380] ;  /* 0x0000e000ff047b82 */ /* 0x000ea20000000a00 */
[----:B0-----:R-:W-:Y:S01]  /*0ba0*/  HFMA2 R13, -RZ, RZ, 0, 0 ;  /* 0x00000000ff0d7431 */ /* 0x001fe200000001ff */
[----:B------:R-:W1:Y:S02]  /*0bb0*/  LDCU UR5, c[0x0][0x3a0] ;  /* 0x00007400ff0577ac */ /* 0x000e640008000800 */
[----:B-1----:R-:W-:Y:S01]  /*0bc0*/  UIMAD UR4, UR4, UR5, URZ ;  /* 0x00000005040472a4 */ /* 0x002fe2000f8e02ff */
[----:B--2---:R-:W-:-:S03]  /*0bd0*/  IMAD.WIDE.U32 R2, R2, 0x4, R4 ;  /* 0x0000000402027825 */ /* 0x004fc600078e0004 */
[----:B------:R-:W-:-:S09]  /*0be0*/  UISETP.NE.AND UP0, UPT, UR4, URZ, UPT ;  /* 0x000000ff0400728c */ /* 0x000fd2000bf05270 */
[----:B------:R-:W-:Y:S05]  /*0bf0*/  BRA.U !UP0, `(.L_x_36) ;  /* 0x0000000508487547 */ /* 0x000fea000b800000 */
[----:B------:R-:W0:Y:S01]  /*0c00*/  I2F.U32.RP R9, R0 ;  /* 0x0000000000097306 */ /* 0x000e220000209000 */
[----:B------:R1:W5:Y:S01]  /*0c10*/  LDG.E R8, desc[UR12][R2.64] ;  /* 0x0000000c02087981 */ /* 0x000362000c1e1900 */
[----:B------:R-:W2:Y:S01]  /*0c20*/  LDC.64 R4, c[0x0][0x3b0] ;  /* 0x0000ec00ff047b82 */ /* 0x000ea20000000a00 */
[----:B------:R-:W-:Y:S01]  /*0c30*/  BSSY B0, `(.L_x_36) ;  /* 0x000004e000007945 */ /* 0x000fe20003800000 */
[----:B------:R-:W-:Y:S01]  /*0c40*/  ISETP.NE.U32.AND P0, PT, R0, RZ, PT ;  /* 0x000000ff0000720c */ /* 0x000fe20003f05070 */
[----:B------:R-:W-:Y:S01]  /*0c50*/  IMAD.MOV.U32 R14, RZ, RZ, RZ ;  /* 0x000000ffff0e7224 */ /* 0x000fe200078e00ff */
[----:B------:R-:W-:Y:S01]  /*0c60*/  ISETP.NE.U32.AND P1, PT, RZ, UR5, PT ;  /* 0x00000005ff007c0c */ /* 0x000fe2000bf25070 */
[----:B------:R-:W3:Y:S01]  /*0c70*/  LDCU UR6, c[0x0][0x3a8] ;  /* 0x00007500ff0677ac */ /* 0x000ee20008000800 */
[----:B------:R-:W4:Y:S02]  /*0c80*/  I2F.U32.RP R12, UR5 ;  /* 0x00000005000c7d06 */ /* 0x000f240008209000 */
[----:B-1----:R-:W1:Y:S01]  /*0c90*/  LDC.64 R2, c[0x0][0x3c0] ;  /* 0x0000f000ff027b82 */ /* 0x002e620000000a00 */
[----:B------:R-:W1:Y:S05]  /*0ca0*/  LDCU.64 UR8, c[0x0][0x3a0] ;  /* 0x00007400ff0877ac */ /* 0x000e6a0008000a00 */
[----:B0-----:R-:W0:Y:S08]  /*0cb0*/  MUFU.RCP R9, R9 ;  /* 0x0000000900097308 */ /* 0x001e300000001000 */
[----:B----4-:R-:W4:Y:S01]  /*0cc0*/  MUFU.RCP R12, R12 ;  /* 0x0000000c000c7308 */ /* 0x010f220000001000 */
[----:B0-----:R-:W-:-:S07]  /*0cd0*/  VIADD R6, R9, 0xffffffe ;  /* 0x0ffffffe09067836 */ /* 0x001fce0000000000 */
[----:B------:R0:W3:Y:S01]  /*0ce0*/  F2I.FTZ.U32.TRUNC.NTZ R7, R6 ;  /* 0x0000000600077305 */ /* 0x0000e2000021f000 */
[----:B----4-:R-:W-:-:S07]  /*0cf0*/  VIADD R10, R12, 0xffffffe ;  /* 0x0ffffffe0c0a7836 */ /* 0x010fce0000000000 */
[----:B------:R4:W2:Y:S01]  /*0d00*/  F2I.FTZ.U32.TRUNC.NTZ R11, R10 ;  /* 0x0000000a000b7305 */ /* 0x0008a2000021f000 */
[----:B0-----:R-:W-:Y:S01]  /*0d10*/  IMAD.MOV.U32 R6, RZ, RZ, RZ ;  /* 0x000000ffff067224 */ /* 0x001fe200078e00ff */
[----:B---3--:R-:W-:Y:S02]  /*0d20*/  IADD3 R13, PT, PT, RZ, -R7, RZ ;  /* 0x80000007ff0d7210 */ /* 0x008fe40007ffe0ff */
[----:B----4-:R-:W-:-:S03]  /*0d30*/  MOV R10, RZ ;  /* 0x000000ff000a7202 */ /* 0x010fc60000000f00 */
[----:B------:R-:W-:Y:S02]  /*0d40*/  IMAD R9, R13, R0, RZ ;  /* 0x000000000d097224 */ /* 0x000fe400078e02ff */
[----:B--2---:R-:W-:Y:S02]  /*0d50*/  IMAD.MOV R12, RZ, RZ, -R11 ;  /* 0x000000ffff0c7224 */ /* 0x004fe400078e0a0b */
[----:B------:R-:W-:-:S04]  /*0d60*/  IMAD.HI.U32 R9, R7, R9, R6 ;  /* 0x0000000907097227 */ /* 0x000fc800078e0006 */
[----:B------:R-:W-:Y:S01]  /*0d70*/  IMAD R7, R12, UR5, RZ ;  /* 0x000000050c077c24 */ /* 0x000fe2000f8e02ff */
[----:B------:R-:W-:-:S03]  /*0d80*/  CS2R R12, SRZ ;  /* 0x00000000000c7805 */ /* 0x000fc6000001ff00 */
[----:B------:R-:W-:Y:S01]  /*0d90*/  IMAD.HI.U32 R10, R11, R7, R10 ;  /* 0x000000070b0a7227 */ /* 0x000fe200078e000a */
[----:B------:R-:W-:Y:S02]  /*0da0*/  LOP3.LUT R11, RZ, R0, RZ, 0x33, !PT ;  /* 0x00000000ff0b7212 */ /* 0x000fe400078e33ff */
[----:B-1----:R-:W-:-:S07]  /*0db0*/  LOP3.LUT R0, RZ, UR5, RZ, 0x33, !PT ;  /* 0x00000005ff007c12 */ /* 0x002fce000f8e33ff */
.L_x_38:
[----:B------:R-:W2:Y:S01]  /*0dc0*/  LDG.E.U8 R6, desc[UR12][R2.64] ;  /* 0x0000000c02067981 */ /* 0x000ea2000c1e1100 */
[----:B------:R-:W-:Y:S05]  /*0dd0*/  YIELD ;  /* 0x0000000000007946 */ /* 0x000fea0003800000 */
[----:B--2---:R-:W-:-:S13]  /*0de0*/  ISETP.NE.AND P2, PT, R6, RZ, PT ;  /* 0x000000ff0600720c */ /* 0x004fda0003f45270 */
[----:B------:R-:W-:Y:S05]  /*0df0*/  @P2 BRA `(.L_x_37) ;  /* 0x0000000000c42947 */ /* 0x000fea0003800000 */
[----:B------:R-:W-:-:S05]  /*0e00*/  IMAD R15, R14, 0x4, R1 ;  /* 0x000000040e0f7824 */ /* 0x000fca00078e0201 */
[----:B------:R-:W2:Y:S04]  /*0e10*/  LDL R17, [R15] ;  /* 0x000000000f117983 */ /* 0x000ea80000100800 */
[----:B------:R-:W3:Y:S01]  /*0e20*/  LDL R16, [R15+0x28] ;  /* 0x000028000f107983 */ /* 0x000ee20000100800 */
[----:B------:R-:W0:Y:S01]  /*0e30*/  I2F.U32.RP R18, UR6 ;  /* 0x0000000600127d06 */ /* 0x000e220008209000 */
[----:B------:R-:W-:-:S07]  /*0e40*/  ISETP.NE.U32.AND P3, PT, RZ, UR6, PT ;  /* 0x00000006ff007c0c */ /* 0x000fce000bf65070 */
[----:B0-----:R-:W0:Y:S02]  /*0e50*/  MUFU.RCP R18, R18 ;  /* 0x0000001200127308 */ /* 0x001e240000001000 */
[----:B0-----:R-:W-:-:S06]  /*0e60*/  IADD3 R6, PT, PT, R18, 0xffffffe, RZ ;  /* 0x0ffffffe12067810 */ /* 0x001fcc0007ffe0ff */
[----:B------:R0:W1:Y:S02]  /*0e70*/  F2I.FTZ.U32.TRUNC.NTZ R7, R6 ;  /* 0x0000000600077305 */ /* 0x000064000021f000 */
[----:B0-----:R-:W-:Y:S01]  /*0e80*/  MOV R6, RZ ;  /* 0x000000ff00067202 */ /* 0x001fe20000000f00 */
[----:B-1----:R-:W-:-:S04]  /*0e90*/  IMAD.MOV R19, RZ, RZ, -R7 ;  /* 0x000000ffff137224 */ /* 0x002fc800078e0a07 */
[----:B------:R-:W-:-:S04]  /*0ea0*/  IMAD R19, R19, UR6, RZ ;  /* 0x0000000613137c24 */ /* 0x000fc8000f8e02ff */
[----:B------:R-:W-:Y:S01]  /*0eb0*/  IMAD.HI.U32 R7, R7, R19, R6 ;  /* 0x0000001307077227 */ /* 0x000fe200078e0006 */
        /* <DEDUP_REMOVED lines=9> */
[----:B------:R-:W-:-:S05]  /*0f50*/  @!P3 LOP3.LUT R7, RZ, UR6, RZ, 0x33, !PT ;  /* 0x00000006ff07bc12 */ /* 0x000fca000f8e33ff */
[----:B------:R-:W-:-:S04]  /*0f60*/  IMAD R7, R12, UR6, R7 ;  /* 0x000000060c077c24 */ /* 0x000fc8000f8e0207 */
[----:B------:R-:W-:-:S05]  /*0f70*/  IMAD.WIDE.U32 R6, R7, 0x4, R4 ;  /* 0x0000000407067825 */ /* 0x000fca00078e0004 */
[----:B------:R-:W2:Y:S02]  /*0f80*/  ATOMG.E.EXCH.STRONG.GPU PT, R8, desc[UR12][R6.64], R8 ;  /* 0x80000008060879a8 */ /* 0x000ea4000c1ef10c */
[----:B--2---:R-:W-:-:S13]  /*0f90*/  ISETP.NE.AND P2, PT, R8, -0x1, PT ;  /* 0xffffffff0800780c */ /* 0x004fda0003f45270 */
[----:B------:R-:W-:Y:S05]  /*0fa0*/  @!P2 BRA `(.L_x_37) ;  /* 0x000000000058a947 */ /* 0x000fea0003800000 */
[----:B------:R-:W-:Y:S01]  /*0fb0*/  IADD3 R14, PT, PT, R14, 0x1, RZ ;  /* 0x000000010e0e7810 */ /* 0x000fe20007ffe0ff */
[----:B------:R-:W-:Y:S01]  /*0fc0*/  VIADD R7, R12, 0x1 ;  /* 0x000000010c077836 */ /* 0x000fe20000000000 */
[----:B------:R-:W-:-:S03]  /*0fd0*/  IADD3 R13, PT, PT, R13, 0x1, RZ ;  /* 0x000000010d0d7810 */ /* 0x000fc60007ffe0ff */
[----:B------:R-:W-:Y:S01]  /*0fe0*/  IMAD.HI.U32 R6, R9, R14, RZ ;  /* 0x0000000e09067227 */ /* 0x000fe200078e00ff */
[----:B------:R-:W-:-:S03]  /*0ff0*/  ISETP.NE.AND P4, PT, R13, UR4, PT ;  /* 0x000000040d007c0c */ /* 0x000fc6000bf85270 */
[----:B------:R-:W-:Y:S01]  /*1000*/  IMAD.HI.U32 R12, R10, R7, RZ ;  /* 0x000000070a0c7227 */ /* 0x000fe200078e00ff */
[----:B------:R-:W-:-:S03]  /*1010*/  IADD3 R15, PT, PT, -R6, RZ, RZ ;  /* 0x000000ff060f7210 */ /* 0x000fc60007ffe1ff */
[----:B------:R-:W-:Y:S02]  /*1020*/  IMAD.MOV R12, RZ, RZ, -R12 ;  /* 0x000000ffff0c7224 */ /* 0x000fe400078e0a0c */
[----:B------:R-:W-:Y:S02]  /*1030*/  IMAD R14, R15, UR9, R14 ;  /* 0x000000090f0e7c24 */ /* 0x000fe4000f8e020e */
[----:B------:R-:W-:-:S03]  /*1040*/  IMAD R7, R12, UR8, R7 ;  /* 0x000000080c077c24 */ /* 0x000fc6000f8e0207 */
[----:B------:R-:W-:Y:S02]  /*1050*/  ISETP.GE.U32.AND P2, PT, R14, UR9, PT ;  /* 0x000000090e007c0c */ /* 0x000fe4000bf46070 */
[----:B------:R-:W-:-:S11]  /*1060*/  ISETP.GE.U32.AND P3, PT, R7, UR8, PT ;  /* 0x0000000807007c0c */ /* 0x000fd6000bf66070 */
[----:B------:R-:W-:Y:S02]  /*1070*/  @P2 IADD3 R14, PT, PT, R14, -UR9, RZ ;  /* 0x800000090e0e2c10 */ /* 0x000fe4000fffe0ff */
[----:B------:R-:W-:Y:S02]  /*1080*/  @P3 VIADD R7, R7, -UR8 ;  /* 0x8000000807073c36 */ /* 0x000fe40008000000 */
[----:B------:R-:W-:-:S03]  /*1090*/  ISETP.GE.U32.AND P2, PT, R14, UR9, PT ;  /* 0x000000090e007c0c */ /* 0x000fc6000bf46070 */
[----:B------:R-:W-:-:S10]  /*10a0*/  ISETP.GE.U32.AND P3, PT, R7, UR8, PT ;  /* 0x0000000807007c0c */ /* 0x000fd4000bf66070 */
[----:B------:R-:W-:-:S03]  /*10b0*/  @P2 VIADD R14, R14, -UR9 ;  /* 0x800000090e0e2c36 */ /* 0x000fc60008000000 */
[----:B------:R-:W-:Y:S02]  /*10c0*/  @P3 IADD3 R7, PT, PT, R7, -UR8, RZ ;  /* 0x8000000807073c10 */ /* 0x000fe4000fffe0ff */
[----:B------:R-:W-:Y:S02]  /*10d0*/  SEL R14, R11, R14, !P0 ;  /* 0x0000000e0b0e7207 */ /* 0x000fe40004000000 */
[----:B------:R-:W-:Y:S01]  /*10e0*/  SEL R12, R0, R7, !P1 ;  /* 0x00000007000c7207 */ /* 0x000fe20004800000 */
[----:B------:R-:W-:Y:S06]  /*10f0*/  @P4 BRA `(.L_x_38) ;  /* 0xfffffffc00304947 */ /* 0x000fec000383ffff */
[----:B------:R-:W-:-:S07]  /*1100*/  IMAD.U32 R13, RZ, RZ, UR4 ;  /* 0x00000004ff0d7e24 */ /* 0x000fce000f8e00ff */
.L_x_37:
[----:B------:R-:W-:Y:S05]  /*1110*/  BSYNC B0 ;  /* 0x0000000000007941 */ /* 0x000fea0003800000 */
.L_x_36:
[----:B------:R-:W-:-:S13]  /*1120*/  ISETP.NE.AND P0, PT, R13, UR4, PT ;  /* 0x000000040d007c0c */ /* 0x000fda000bf05270 */
[----:B------:R-:W-:Y:S05]  /*1130*/  @P0 EXIT ;  /* 0x000000000000094d */ /* 0x000fea0003800000 */
[----:B------:R-:W0:Y:S01]  /*1140*/  LDC.64 R2, c[0x0][0x3c0] ;  /* 0x0000f000ff027b82 */ /* 0x000e220000000a00 */
[----:B------:R-:W-:-:S05]  /*1150*/  HFMA2 R0, -RZ, RZ, 0, 5.9604644775390625e-08 ;  /* 0x00000001ff007431 */ /* 0x000fca00000001ff */
[----:B0-----:R-:W-:Y:S01]  /*1160*/  STG.E.U8 desc[UR12][R2.64], R0 ;  /* 0x0000000002007986 */ /* 0x001fe2000c10110c */
[----:B------:R-:W-:Y:S05]  /*1170*/  EXIT ;  /* 0x000000000000794d */ /* 0x000fea0003800000 */
.L_x_39:
        /* <DEDUP_REMOVED lines=16> */
.L_x_43:


//--------------------- .nv.shared.reserved.0     --------------------------
	.section	.nv.shared.reserved.0,"aw",@nobits
	.weak		__nv_reservedSMEM_offset_0_alias
	.size		__nv_reservedSMEM_offset_0_alias, 0, 64
	.other		__nv_reservedSMEM_offset_0_alias,@"STO_CUDA_RESERVED_SHARED STV_DEFAULT"
__nv_reservedSMEM_offset_0_alias:
	.zero		0
	.zero		64


//--------------------- .nv.constant0._Z12d_search_arrPijPjS0_jjjS_Pb --------------------------
	.section	.nv.constant0._Z12d_search_arrPijPjS0_jjjS_Pb,"a",@progbits
	.sectionflags	@""
	.align	4
.nv.constant0._Z12d_search_arrPijPjS0_jjjS_Pb:
	.zero		960


//--------------------- .nv.constant0._Z15d_insert_modifyPiS_jPjS0_S0_jjS_ --------------------------
	.section	.nv.constant0._Z15d_insert_modifyPiS_jPjS0_S0_jjS_,"a",@progbits
	.sectionflags	@""
	.align	4
.nv.constant0._Z15d_insert_modifyPiS_jPjS0_S0_jjS_:
	.zero		960


//--------------------- .nv.constant0._Z12d_insert_arrPKijPKjS2_jjjPijPb --------------------------
	.section	.nv.constant0._Z12d_insert_arrPKijPKjS2_jjjPijPb,"a",@progbits
	.sectionflags	@""
	.align	4
.nv.constant0._Z12d_insert_arrPKijPKjS2_jjjPijPb:
	.zero		968


//--------------------- SYMBOLS --------------------------

	.type		.nv.reservedSmem.offset0,@object
	.size		.nv.reservedSmem.offset0,0x4
